//
// Generated by NVIDIA NVVM Compiler
//
// Compiler Build ID: CL-36424714
// Cuda compilation tools, release 13.0, V13.0.88
// Based on NVVM 20.0.0
//

.version 9.0
.target sm_100
.address_size 64

	// .globl	_Z4initPxS_S_ii
.extern .func  (.param .b32 func_retval0) vprintf
(
	.param .b64 vprintf_param_0,
	.param .b64 vprintf_param_1
)
;
.global .align 4 .b8 lock[400000];
.global .align 1 .b8 $str[4] = {37, 100, 32};
.global .align 1 .b8 $str$1[2] = {10};
.global .align 1 .b8 $str$2[6] = {37, 108, 108, 100, 32};
.global .align 1 .b8 $str$3[25] = {82, 111, 97, 100, 32, 37, 100, 58, 32, 37, 100, 32, 37, 100, 32, 37, 100, 32, 37, 100, 32, 37, 100, 10};
.global .align 1 .b8 $str$4[19] = {80, 97, 116, 104, 32, 102, 111, 114, 32, 99, 105, 116, 121, 32, 37, 100, 58, 32};
.global .align 1 .b8 $str$5[98] = {80, 111, 112, 117, 108, 97, 116, 105, 111, 110, 32, 37, 100, 58, 32, 99, 117, 114, 114, 101, 110, 116, 95, 99, 105, 116, 121, 61, 37, 100, 44, 32, 112, 114, 105, 109, 101, 95, 97, 103, 101, 61, 37, 100, 44, 32, 101, 108, 100, 101, 114, 108, 121, 61, 37, 100, 44, 32, 109, 97, 120, 95, 100, 105, 115, 116, 97, 110, 99, 101, 95, 101, 108, 100, 101, 114, 108, 121, 61, 37, 100, 44, 32, 116, 105, 109, 101, 95, 116, 97, 107, 101, 110, 61, 37, 100, 10};
.global .align 1 .b8 $str$6[10] = {68, 114, 111, 112, 32, 37, 100, 58, 32};
.global .align 1 .b8 $str$7[2] = {91};
.global .align 1 .b8 $str$8[3] = {93, 32};
.global .align 1 .b8 $str$9[35] = {68, 114, 111, 112, 112, 105, 110, 103, 32, 37, 100, 32, 112, 111, 112, 117, 108, 97, 116, 105, 111, 110, 32, 105, 110, 32, 99, 105, 116, 121, 32, 37, 100, 10};
.global .align 1 .b8 $str$10[44] = {70, 111, 114, 32, 99, 105, 116, 121, 32, 37, 100, 32, 102, 111, 117, 110, 100, 32, 116, 104, 101, 32, 110, 101, 97, 114, 98, 121, 32, 115, 104, 101, 108, 116, 101, 114, 32, 97, 115, 32, 37, 100, 10};
.global .align 1 .b8 $str$11[51] = {77, 111, 118, 105, 110, 103, 32, 98, 111, 116, 104, 32, 112, 111, 112, 117, 108, 97, 116, 105, 111, 110, 32, 102, 114, 111, 109, 32, 99, 105, 116, 121, 32, 37, 100, 32, 116, 111, 32, 115, 104, 101, 108, 116, 101, 114, 32, 37, 100, 10};
.global .align 1 .b8 $str$12[56] = {77, 111, 118, 105, 110, 103, 32, 112, 114, 105, 109, 101, 32, 97, 103, 101, 32, 112, 111, 112, 117, 108, 97, 116, 105, 111, 110, 32, 102, 114, 111, 109, 32, 99, 105, 116, 121, 32, 37, 100, 32, 116, 111, 32, 115, 104, 101, 108, 116, 101, 114, 32, 37, 100, 10};

.visible .entry _Z4initPxS_S_ii(
	.param .u64 .ptr .align 1 _Z4initPxS_S_ii_param_0,
	.param .u64 .ptr .align 1 _Z4initPxS_S_ii_param_1,
	.param .u64 .ptr .align 1 _Z4initPxS_S_ii_param_2,
	.param .u32 _Z4initPxS_S_ii_param_3,
	.param .u32 _Z4initPxS_S_ii_param_4
)
{
	.reg .pred 	%p<2>;
	.reg .b32 	%r<9>;
	.reg .b64 	%rd<14>;

	ld.param.u64 	%rd1, [_Z4initPxS_S_ii_param_0];
	ld.param.u64 	%rd2, [_Z4initPxS_S_ii_param_1];
	ld.param.u64 	%rd3, [_Z4initPxS_S_ii_param_2];
	ld.param.u32 	%r2, [_Z4initPxS_S_ii_param_3];
	ld.param.u32 	%r3, [_Z4initPxS_S_ii_param_4];
	mov.u32 	%r4, %ctaid.x;
	mov.u32 	%r5, %ntid.x;
	mov.u32 	%r6, %tid.x;
	mad.lo.s32 	%r1, %r4, %r5, %r6;
	setp.ge.s32 	%p1, %r1, %r3;
	@%p1 bra 	$L__BB0_2;
	cvta.to.global.u64 	%rd4, %rd2;
	cvta.to.global.u64 	%rd5, %rd1;
	cvta.to.global.u64 	%rd6, %rd3;
	mul.wide.s32 	%rd7, %r1, 8;
	add.s64 	%rd8, %rd4, %rd7;
	mov.b64 	%rd9, 1;
	st.global.u64 	[%rd8], %rd9;
	add.s64 	%rd10, %rd5, %rd7;
	ld.global.u64 	%rd11, [%rd10];
	mul.lo.s32 	%r7, %r1, %r2;
	mul.lo.s32 	%r8, %r7, 10;
	mul.wide.s32 	%rd12, %r8, 8;
	add.s64 	%rd13, %rd6, %rd12;
	st.global.u64 	[%rd13], %rd11;
$L__BB0_2:
	ret;

}
	// .globl	_Z5printPiS_i
.visible .entry _Z5printPiS_i(
	.param .u64 .ptr .align 1 _Z5printPiS_i_param_0,
	.param .u64 .ptr .align 1 _Z5printPiS_i_param_1,
	.param .u32 _Z5printPiS_i_param_2
)
{
	.local .align 8 .b8 	__local_depot1[8];
	.reg .b64 	%SP;
	.reg .b64 	%SPL;
	.reg .pred 	%p<22>;
	.reg .b32 	%r<248>;
	.reg .b64 	%rd<108>;

	mov.u64 	%SPL, __local_depot1;
	cvta.local.u64 	%SP, %SPL;
	ld.param.u64 	%rd11, [_Z5printPiS_i_param_0];
	ld.param.u32 	%r26, [_Z5printPiS_i_param_2];
	cvta.to.global.u64 	%rd1, %rd11;
	setp.lt.s32 	%p1, %r26, 1;
	@%p1 bra 	$L__BB1_31;
	and.b32  	%r1, %r26, 15;
	and.b32  	%r2, %r26, 7;
	and.b32  	%r3, %r26, 2147483632;
	and.b32  	%r4, %r26, 3;
	mov.b32 	%r238, 0;
	mov.u64 	%rd56, $str$1;
	add.u64 	%rd20, %SP, 0;
	mov.u64 	%rd43, $str;
$L__BB1_2:
	setp.lt.u32 	%p2, %r26, 16;
	mul.lo.s32 	%r6, %r238, %r26;
	mov.b32 	%r241, 0;
	@%p2 bra 	$L__BB1_5;
	mov.b32 	%r239, 0;
$L__BB1_4:
	.pragma "nounroll";
	add.s32 	%r32, %r239, %r6;
	mul.wide.u32 	%rd14, %r32, 4;
	add.s64 	%rd15, %rd1, %rd14;
	ld.global.u32 	%r33, [%rd15];
	add.u64 	%rd16, %SP, 0;
	add.u64 	%rd17, %SPL, 0;
	st.local.u32 	[%rd17], %r33;
	mov.u64 	%rd18, $str;
	cvta.global.u64 	%rd19, %rd18;
	{ // callseq 1, 0
	.param .b64 param0;
	st.param.b64 	[param0], %rd19;
	.param .b64 param1;
	st.param.b64 	[param1], %rd16;
	.param .b32 retval0;
	call.uni (retval0), 
	vprintf, 
	(
	param0, 
	param1
	);
	ld.param.b32 	%r34, [retval0];
	} // callseq 1
	ld.global.u32 	%r36, [%rd15+4];
	st.local.u32 	[%rd17], %r36;
	{ // callseq 2, 0
	.param .b64 param0;
	st.param.b64 	[param0], %rd19;
	.param .b64 param1;
	st.param.b64 	[param1], %rd16;
	.param .b32 retval0;
	call.uni (retval0), 
	vprintf, 
	(
	param0, 
	param1
	);
	ld.param.b32 	%r37, [retval0];
	} // callseq 2
	ld.global.u32 	%r39, [%rd15+8];
	st.local.u32 	[%rd17], %r39;
	{ // callseq 3, 0
	.param .b64 param0;
	st.param.b64 	[param0], %rd19;
	.param .b64 param1;
	st.param.b64 	[param1], %rd16;
	.param .b32 retval0;
	call.uni (retval0), 
	vprintf, 
	(
	param0, 
	param1
	);
	ld.param.b32 	%r40, [retval0];
	} // callseq 3
	ld.global.u32 	%r42, [%rd15+12];
	st.local.u32 	[%rd17], %r42;
	{ // callseq 4, 0
	.param .b64 param0;
	st.param.b64 	[param0], %rd19;
	.param .b64 param1;
	st.param.b64 	[param1], %rd16;
	.param .b32 retval0;
	call.uni (retval0), 
	vprintf, 
	(
	param0, 
	param1
	);
	ld.param.b32 	%r43, [retval0];
	} // callseq 4
	ld.global.u32 	%r45, [%rd15+16];
	st.local.u32 	[%rd17], %r45;
	{ // callseq 5, 0
	.param .b64 param0;
	st.param.b64 	[param0], %rd19;
	.param .b64 param1;
	st.param.b64 	[param1], %rd16;
	.param .b32 retval0;
	call.uni (retval0), 
	vprintf, 
	(
	param0, 
	param1
	);
	ld.param.b32 	%r46, [retval0];
	} // callseq 5
	ld.global.u32 	%r48, [%rd15+20];
	st.local.u32 	[%rd17], %r48;
	{ // callseq 6, 0
	.param .b64 param0;
	st.param.b64 	[param0], %rd19;
	.param .b64 param1;
	st.param.b64 	[param1], %rd16;
	.param .b32 retval0;
	call.uni (retval0), 
	vprintf, 
	(
	param0, 
	param1
	);
	ld.param.b32 	%r49, [retval0];
	} // callseq 6
	ld.global.u32 	%r51, [%rd15+24];
	st.local.u32 	[%rd17], %r51;
	{ // callseq 7, 0
	.param .b64 param0;
	st.param.b64 	[param0], %rd19;
	.param .b64 param1;
	st.param.b64 	[param1], %rd16;
	.param .b32 retval0;
	call.uni (retval0), 
	vprintf, 
	(
	param0, 
	param1
	);
	ld.param.b32 	%r52, [retval0];
	} // callseq 7
	ld.global.u32 	%r54, [%rd15+28];
	st.local.u32 	[%rd17], %r54;
	{ // callseq 8, 0
	.param .b64 param0;
	st.param.b64 	[param0], %rd19;
	.param .b64 param1;
	st.param.b64 	[param1], %rd16;
	.param .b32 retval0;
	call.uni (retval0), 
	vprintf, 
	(
	param0, 
	param1
	);
	ld.param.b32 	%r55, [retval0];
	} // callseq 8
	ld.global.u32 	%r57, [%rd15+32];
	st.local.u32 	[%rd17], %r57;
	{ // callseq 9, 0
	.param .b64 param0;
	st.param.b64 	[param0], %rd19;
	.param .b64 param1;
	st.param.b64 	[param1], %rd16;
	.param .b32 retval0;
	call.uni (retval0), 
	vprintf, 
	(
	param0, 
	param1
	);
	ld.param.b32 	%r58, [retval0];
	} // callseq 9
	ld.global.u32 	%r60, [%rd15+36];
	st.local.u32 	[%rd17], %r60;
	{ // callseq 10, 0
	.param .b64 param0;
	st.param.b64 	[param0], %rd19;
	.param .b64 param1;
	st.param.b64 	[param1], %rd16;
	.param .b32 retval0;
	call.uni (retval0), 
	vprintf, 
	(
	param0, 
	param1
	);
	ld.param.b32 	%r61, [retval0];
	} // callseq 10
	ld.global.u32 	%r63, [%rd15+40];
	st.local.u32 	[%rd17], %r63;
	{ // callseq 11, 0
	.param .b64 param0;
	st.param.b64 	[param0], %rd19;
	.param .b64 param1;
	st.param.b64 	[param1], %rd16;
	.param .b32 retval0;
	call.uni (retval0), 
	vprintf, 
	(
	param0, 
	param1
	);
	ld.param.b32 	%r64, [retval0];
	} // callseq 11
	ld.global.u32 	%r66, [%rd15+44];
	st.local.u32 	[%rd17], %r66;
	{ // callseq 12, 0
	.param .b64 param0;
	st.param.b64 	[param0], %rd19;
	.param .b64 param1;
	st.param.b64 	[param1], %rd16;
	.param .b32 retval0;
	call.uni (retval0), 
	vprintf, 
	(
	param0, 
	param1
	);
	ld.param.b32 	%r67, [retval0];
	} // callseq 12
	ld.global.u32 	%r69, [%rd15+48];
	st.local.u32 	[%rd17], %r69;
	{ // callseq 13, 0
	.param .b64 param0;
	st.param.b64 	[param0], %rd19;
	.param .b64 param1;
	st.param.b64 	[param1], %rd16;
	.param .b32 retval0;
	call.uni (retval0), 
	vprintf, 
	(
	param0, 
	param1
	);
	ld.param.b32 	%r70, [retval0];
	} // callseq 13
	ld.global.u32 	%r72, [%rd15+52];
	st.local.u32 	[%rd17], %r72;
	{ // callseq 14, 0
	.param .b64 param0;
	st.param.b64 	[param0], %rd19;
	.param .b64 param1;
	st.param.b64 	[param1], %rd16;
	.param .b32 retval0;
	call.uni (retval0), 
	vprintf, 
	(
	param0, 
	param1
	);
	ld.param.b32 	%r73, [retval0];
	} // callseq 14
	ld.global.u32 	%r75, [%rd15+56];
	st.local.u32 	[%rd17], %r75;
	{ // callseq 15, 0
	.param .b64 param0;
	st.param.b64 	[param0], %rd19;
	.param .b64 param1;
	st.param.b64 	[param1], %rd16;
	.param .b32 retval0;
	call.uni (retval0), 
	vprintf, 
	(
	param0, 
	param1
	);
	ld.param.b32 	%r76, [retval0];
	} // callseq 15
	ld.global.u32 	%r78, [%rd15+60];
	st.local.u32 	[%rd17], %r78;
	{ // callseq 16, 0
	.param .b64 param0;
	st.param.b64 	[param0], %rd19;
	.param .b64 param1;
	st.param.b64 	[param1], %rd16;
	.param .b32 retval0;
	call.uni (retval0), 
	vprintf, 
	(
	param0, 
	param1
	);
	ld.param.b32 	%r79, [retval0];
	} // callseq 16
	add.s32 	%r239, %r239, 16;
	setp.ne.s32 	%p3, %r239, %r3;
	mov.u32 	%r241, %r3;
	@%p3 bra 	$L__BB1_4;
$L__BB1_5:
	setp.eq.s32 	%p4, %r1, 0;
	@%p4 bra 	$L__BB1_15;
	cvta.to.local.u64 	%rd2, %rd20;
	add.s32 	%r81, %r1, -1;
	setp.lt.u32 	%p5, %r81, 7;
	@%p5 bra 	$L__BB1_8;
	add.s32 	%r82, %r241, %r6;
	mul.wide.u32 	%rd21, %r82, 4;
	add.s64 	%rd22, %rd1, %rd21;
	ld.global.u32 	%r83, [%rd22];
	st.local.u32 	[%rd2], %r83;
	cvta.global.u64 	%rd24, %rd43;
	{ // callseq 17, 0
	.param .b64 param0;
	st.param.b64 	[param0], %rd24;
	.param .b64 param1;
	st.param.b64 	[param1], %rd20;
	.param .b32 retval0;
	call.uni (retval0), 
	vprintf, 
	(
	param0, 
	param1
	);
	ld.param.b32 	%r84, [retval0];
	} // callseq 17
	cvt.u64.u32 	%rd26, %r6;
	cvt.u64.u32 	%rd27, %r241;
	add.s64 	%rd28, %rd27, %rd26;
	shl.b64 	%rd29, %rd28, 2;
	add.s64 	%rd30, %rd1, %rd29;
	ld.global.u32 	%r86, [%rd30+4];
	st.local.u32 	[%rd2], %r86;
	{ // callseq 18, 0
	.param .b64 param0;
	st.param.b64 	[param0], %rd24;
	.param .b64 param1;
	st.param.b64 	[param1], %rd20;
	.param .b32 retval0;
	call.uni (retval0), 
	vprintf, 
	(
	param0, 
	param1
	);
	ld.param.b32 	%r87, [retval0];
	} // callseq 18
	ld.global.u32 	%r89, [%rd30+8];
	st.local.u32 	[%rd2], %r89;
	{ // callseq 19, 0
	.param .b64 param0;
	st.param.b64 	[param0], %rd24;
	.param .b64 param1;
	st.param.b64 	[param1], %rd20;
	.param .b32 retval0;
	call.uni (retval0), 
	vprintf, 
	(
	param0, 
	param1
	);
	ld.param.b32 	%r90, [retval0];
	} // callseq 19
	ld.global.u32 	%r92, [%rd30+12];
	st.local.u32 	[%rd2], %r92;
	{ // callseq 20, 0
	.param .b64 param0;
	st.param.b64 	[param0], %rd24;
	.param .b64 param1;
	st.param.b64 	[param1], %rd20;
	.param .b32 retval0;
	call.uni (retval0), 
	vprintf, 
	(
	param0, 
	param1
	);
	ld.param.b32 	%r93, [retval0];
	} // callseq 20
	ld.global.u32 	%r95, [%rd30+16];
	st.local.u32 	[%rd2], %r95;
	{ // callseq 21, 0
	.param .b64 param0;
	st.param.b64 	[param0], %rd24;
	.param .b64 param1;
	st.param.b64 	[param1], %rd20;
	.param .b32 retval0;
	call.uni (retval0), 
	vprintf, 
	(
	param0, 
	param1
	);
	ld.param.b32 	%r96, [retval0];
	} // callseq 21
	ld.global.u32 	%r98, [%rd30+20];
	st.local.u32 	[%rd2], %r98;
	{ // callseq 22, 0
	.param .b64 param0;
	st.param.b64 	[param0], %rd24;
	.param .b64 param1;
	st.param.b64 	[param1], %rd20;
	.param .b32 retval0;
	call.uni (retval0), 
	vprintf, 
	(
	param0, 
	param1
	);
	ld.param.b32 	%r99, [retval0];
	} // callseq 22
	ld.global.u32 	%r101, [%rd30+24];
	st.local.u32 	[%rd2], %r101;
	{ // callseq 23, 0
	.param .b64 param0;
	st.param.b64 	[param0], %rd24;
	.param .b64 param1;
	st.param.b64 	[param1], %rd20;
	.param .b32 retval0;
	call.uni (retval0), 
	vprintf, 
	(
	param0, 
	param1
	);
	ld.param.b32 	%r102, [retval0];
	} // callseq 23
	ld.global.u32 	%r104, [%rd30+28];
	st.local.u32 	[%rd2], %r104;
	{ // callseq 24, 0
	.param .b64 param0;
	st.param.b64 	[param0], %rd24;
	.param .b64 param1;
	st.param.b64 	[param1], %rd20;
	.param .b32 retval0;
	call.uni (retval0), 
	vprintf, 
	(
	param0, 
	param1
	);
	ld.param.b32 	%r105, [retval0];
	} // callseq 24
	add.s32 	%r241, %r241, 8;
$L__BB1_8:
	setp.eq.s32 	%p6, %r2, 0;
	@%p6 bra 	$L__BB1_15;
	add.s32 	%r107, %r2, -1;
	setp.lt.u32 	%p7, %r107, 3;
	@%p7 bra 	$L__BB1_11;
	add.s32 	%r108, %r241, %r6;
	mul.wide.u32 	%rd31, %r108, 4;
	add.s64 	%rd32, %rd1, %rd31;
	ld.global.u32 	%r109, [%rd32];
	st.local.u32 	[%rd2], %r109;
	cvta.global.u64 	%rd34, %rd43;
	{ // callseq 25, 0
	.param .b64 param0;
	st.param.b64 	[param0], %rd34;
	.param .b64 param1;
	st.param.b64 	[param1], %rd20;
	.param .b32 retval0;
	call.uni (retval0), 
	vprintf, 
	(
	param0, 
	param1
	);
	ld.param.b32 	%r110, [retval0];
	} // callseq 25
	cvt.u64.u32 	%rd36, %r6;
	cvt.u64.u32 	%rd37, %r241;
	add.s64 	%rd38, %rd37, %rd36;
	shl.b64 	%rd39, %rd38, 2;
	add.s64 	%rd40, %rd1, %rd39;
	ld.global.u32 	%r112, [%rd40+4];
	st.local.u32 	[%rd2], %r112;
	{ // callseq 26, 0
	.param .b64 param0;
	st.param.b64 	[param0], %rd34;
	.param .b64 param1;
	st.param.b64 	[param1], %rd20;
	.param .b32 retval0;
	call.uni (retval0), 
	vprintf, 
	(
	param0, 
	param1
	);
	ld.param.b32 	%r113, [retval0];
	} // callseq 26
	ld.global.u32 	%r115, [%rd40+8];
	st.local.u32 	[%rd2], %r115;
	{ // callseq 27, 0
	.param .b64 param0;
	st.param.b64 	[param0], %rd34;
	.param .b64 param1;
	st.param.b64 	[param1], %rd20;
	.param .b32 retval0;
	call.uni (retval0), 
	vprintf, 
	(
	param0, 
	param1
	);
	ld.param.b32 	%r116, [retval0];
	} // callseq 27
	ld.global.u32 	%r118, [%rd40+12];
	st.local.u32 	[%rd2], %r118;
	{ // callseq 28, 0
	.param .b64 param0;
	st.param.b64 	[param0], %rd34;
	.param .b64 param1;
	st.param.b64 	[param1], %rd20;
	.param .b32 retval0;
	call.uni (retval0), 
	vprintf, 
	(
	param0, 
	param1
	);
	ld.param.b32 	%r119, [retval0];
	} // callseq 28
	add.s32 	%r241, %r241, 4;
$L__BB1_11:
	setp.eq.s32 	%p8, %r4, 0;
	@%p8 bra 	$L__BB1_15;
	setp.eq.s32 	%p9, %r4, 1;
	add.s32 	%r121, %r241, %r6;
	mul.wide.u32 	%rd41, %r121, 4;
	add.s64 	%rd42, %rd1, %rd41;
	ld.global.u32 	%r122, [%rd42];
	st.local.u32 	[%rd2], %r122;
	cvta.global.u64 	%rd44, %rd43;
	{ // callseq 29, 0
	.param .b64 param0;
	st.param.b64 	[param0], %rd44;
	.param .b64 param1;
	st.param.b64 	[param1], %rd20;
	.param .b32 retval0;
	call.uni (retval0), 
	vprintf, 
	(
	param0, 
	param1
	);
	ld.param.b32 	%r123, [retval0];
	} // callseq 29
	@%p9 bra 	$L__BB1_15;
	setp.eq.s32 	%p10, %r4, 2;
	cvt.u64.u32 	%rd46, %r6;
	cvt.u64.u32 	%rd47, %r241;
	add.s64 	%rd48, %rd47, %rd46;
	shl.b64 	%rd49, %rd48, 2;
	add.s64 	%rd3, %rd1, %rd49;
	ld.global.u32 	%r125, [%rd3+4];
	st.local.u32 	[%rd2], %r125;
	cvta.global.u64 	%rd51, %rd43;
	{ // callseq 30, 0
	.param .b64 param0;
	st.param.b64 	[param0], %rd51;
	.param .b64 param1;
	st.param.b64 	[param1], %rd20;
	.param .b32 retval0;
	call.uni (retval0), 
	vprintf, 
	(
	param0, 
	param1
	);
	ld.param.b32 	%r126, [retval0];
	} // callseq 30
	@%p10 bra 	$L__BB1_15;
	ld.global.u32 	%r128, [%rd3+8];
	st.local.u32 	[%rd2], %r128;
	cvta.global.u64 	%rd54, %rd43;
	{ // callseq 31, 0
	.param .b64 param0;
	st.param.b64 	[param0], %rd54;
	.param .b64 param1;
	st.param.b64 	[param1], %rd20;
	.param .b32 retval0;
	call.uni (retval0), 
	vprintf, 
	(
	param0, 
	param1
	);
	ld.param.b32 	%r129, [retval0];
	} // callseq 31
$L__BB1_15:
	cvta.global.u64 	%rd57, %rd56;
	{ // callseq 32, 0
	.param .b64 param0;
	st.param.b64 	[param0], %rd57;
	.param .b64 param1;
	st.param.b64 	[param1], 0;
	.param .b32 retval0;
	call.uni (retval0), 
	vprintf, 
	(
	param0, 
	param1
	);
	ld.param.b32 	%r131, [retval0];
	} // callseq 32
	add.s32 	%r238, %r238, 1;
	setp.ne.s32 	%p11, %r238, %r26;
	@%p11 bra 	$L__BB1_2;
	mov.u64 	%rd58, $str$1;
	cvta.global.u64 	%rd59, %rd58;
	{ // callseq 33, 0
	.param .b64 param0;
	st.param.b64 	[param0], %rd59;
	.param .b64 param1;
	st.param.b64 	[param1], 0;
	.param .b32 retval0;
	call.uni (retval0), 
	vprintf, 
	(
	param0, 
	param1
	);
	ld.param.b32 	%r134, [retval0];
	} // callseq 33
	mov.b32 	%r243, 0;
	add.u64 	%rd67, %SP, 0;
	mov.u64 	%rd90, $str;
$L__BB1_17:
	setp.lt.u32 	%p12, %r26, 16;
	mul.lo.s32 	%r16, %r243, %r26;
	mov.b32 	%r246, 0;
	@%p12 bra 	$L__BB1_20;
	ld.param.u64 	%rd105, [_Z5printPiS_i_param_1];
	and.b32  	%r137, %r26, 2147483632;
	neg.s32 	%r244, %r137;
	mul.wide.u32 	%rd60, %r16, 4;
	cvta.to.global.u64 	%rd61, %rd105;
	add.s64 	%rd62, %rd61, %rd60;
	add.s64 	%rd107, %rd62, 32;
$L__BB1_19:
	.pragma "nounroll";
	ld.global.u32 	%r138, [%rd107+-32];
	add.u64 	%rd63, %SP, 0;
	add.u64 	%rd64, %SPL, 0;
	st.local.u32 	[%rd64], %r138;
	mov.u64 	%rd65, $str;
	cvta.global.u64 	%rd66, %rd65;
	{ // callseq 34, 0
	.param .b64 param0;
	st.param.b64 	[param0], %rd66;
	.param .b64 param1;
	st.param.b64 	[param1], %rd63;
	.param .b32 retval0;
	call.uni (retval0), 
	vprintf, 
	(
	param0, 
	param1
	);
	ld.param.b32 	%r139, [retval0];
	} // callseq 34
	ld.global.u32 	%r141, [%rd107+-28];
	st.local.u32 	[%rd64], %r141;
	{ // callseq 35, 0
	.param .b64 param0;
	st.param.b64 	[param0], %rd66;
	.param .b64 param1;
	st.param.b64 	[param1], %rd63;
	.param .b32 retval0;
	call.uni (retval0), 
	vprintf, 
	(
	param0, 
	param1
	);
	ld.param.b32 	%r142, [retval0];
	} // callseq 35
	ld.global.u32 	%r144, [%rd107+-24];
	st.local.u32 	[%rd64], %r144;
	{ // callseq 36, 0
	.param .b64 param0;
	st.param.b64 	[param0], %rd66;
	.param .b64 param1;
	st.param.b64 	[param1], %rd63;
	.param .b32 retval0;
	call.uni (retval0), 
	vprintf, 
	(
	param0, 
	param1
	);
	ld.param.b32 	%r145, [retval0];
	} // callseq 36
	ld.global.u32 	%r147, [%rd107+-20];
	st.local.u32 	[%rd64], %r147;
	{ // callseq 37, 0
	.param .b64 param0;
	st.param.b64 	[param0], %rd66;
	.param .b64 param1;
	st.param.b64 	[param1], %rd63;
	.param .b32 retval0;
	call.uni (retval0), 
	vprintf, 
	(
	param0, 
	param1
	);
	ld.param.b32 	%r148, [retval0];
	} // callseq 37
	ld.global.u32 	%r150, [%rd107+-16];
	st.local.u32 	[%rd64], %r150;
	{ // callseq 38, 0
	.param .b64 param0;
	st.param.b64 	[param0], %rd66;
	.param .b64 param1;
	st.param.b64 	[param1], %rd63;
	.param .b32 retval0;
	call.uni (retval0), 
	vprintf, 
	(
	param0, 
	param1
	);
	ld.param.b32 	%r151, [retval0];
	} // callseq 38
	ld.global.u32 	%r153, [%rd107+-12];
	st.local.u32 	[%rd64], %r153;
	{ // callseq 39, 0
	.param .b64 param0;
	st.param.b64 	[param0], %rd66;
	.param .b64 param1;
	st.param.b64 	[param1], %rd63;
	.param .b32 retval0;
	call.uni (retval0), 
	vprintf, 
	(
	param0, 
	param1
	);
	ld.param.b32 	%r154, [retval0];
	} // callseq 39
	ld.global.u32 	%r156, [%rd107+-8];
	st.local.u32 	[%rd64], %r156;
	{ // callseq 40, 0
	.param .b64 param0;
	st.param.b64 	[param0], %rd66;
	.param .b64 param1;
	st.param.b64 	[param1], %rd63;
	.param .b32 retval0;
	call.uni (retval0), 
	vprintf, 
	(
	param0, 
	param1
	);
	ld.param.b32 	%r157, [retval0];
	} // callseq 40
	ld.global.u32 	%r159, [%rd107+-4];
	st.local.u32 	[%rd64], %r159;
	{ // callseq 41, 0
	.param .b64 param0;
	st.param.b64 	[param0], %rd66;
	.param .b64 param1;
	st.param.b64 	[param1], %rd63;
	.param .b32 retval0;
	call.uni (retval0), 
	vprintf, 
	(
	param0, 
	param1
	);
	ld.param.b32 	%r160, [retval0];
	} // callseq 41
	ld.global.u32 	%r162, [%rd107];
	st.local.u32 	[%rd64], %r162;
	{ // callseq 42, 0
	.param .b64 param0;
	st.param.b64 	[param0], %rd66;
	.param .b64 param1;
	st.param.b64 	[param1], %rd63;
	.param .b32 retval0;
	call.uni (retval0), 
	vprintf, 
	(
	param0, 
	param1
	);
	ld.param.b32 	%r163, [retval0];
	} // callseq 42
	ld.global.u32 	%r165, [%rd107+4];
	st.local.u32 	[%rd64], %r165;
	{ // callseq 43, 0
	.param .b64 param0;
	st.param.b64 	[param0], %rd66;
	.param .b64 param1;
	st.param.b64 	[param1], %rd63;
	.param .b32 retval0;
	call.uni (retval0), 
	vprintf, 
	(
	param0, 
	param1
	);
	ld.param.b32 	%r166, [retval0];
	} // callseq 43
	ld.global.u32 	%r168, [%rd107+8];
	st.local.u32 	[%rd64], %r168;
	{ // callseq 44, 0
	.param .b64 param0;
	st.param.b64 	[param0], %rd66;
	.param .b64 param1;
	st.param.b64 	[param1], %rd63;
	.param .b32 retval0;
	call.uni (retval0), 
	vprintf, 
	(
	param0, 
	param1
	);
	ld.param.b32 	%r169, [retval0];
	} // callseq 44
	ld.global.u32 	%r171, [%rd107+12];
	st.local.u32 	[%rd64], %r171;
	{ // callseq 45, 0
	.param .b64 param0;
	st.param.b64 	[param0], %rd66;
	.param .b64 param1;
	st.param.b64 	[param1], %rd63;
	.param .b32 retval0;
	call.uni (retval0), 
	vprintf, 
	(
	param0, 
	param1
	);
	ld.param.b32 	%r172, [retval0];
	} // callseq 45
	ld.global.u32 	%r174, [%rd107+16];
	st.local.u32 	[%rd64], %r174;
	{ // callseq 46, 0
	.param .b64 param0;
	st.param.b64 	[param0], %rd66;
	.param .b64 param1;
	st.param.b64 	[param1], %rd63;
	.param .b32 retval0;
	call.uni (retval0), 
	vprintf, 
	(
	param0, 
	param1
	);
	ld.param.b32 	%r175, [retval0];
	} // callseq 46
	ld.global.u32 	%r177, [%rd107+20];
	st.local.u32 	[%rd64], %r177;
	{ // callseq 47, 0
	.param .b64 param0;
	st.param.b64 	[param0], %rd66;
	.param .b64 param1;
	st.param.b64 	[param1], %rd63;
	.param .b32 retval0;
	call.uni (retval0), 
	vprintf, 
	(
	param0, 
	param1
	);
	ld.param.b32 	%r178, [retval0];
	} // callseq 47
	ld.global.u32 	%r180, [%rd107+24];
	st.local.u32 	[%rd64], %r180;
	{ // callseq 48, 0
	.param .b64 param0;
	st.param.b64 	[param0], %rd66;
	.param .b64 param1;
	st.param.b64 	[param1], %rd63;
	.param .b32 retval0;
	call.uni (retval0), 
	vprintf, 
	(
	param0, 
	param1
	);
	ld.param.b32 	%r181, [retval0];
	} // callseq 48
	ld.global.u32 	%r183, [%rd107+28];
	st.local.u32 	[%rd64], %r183;
	{ // callseq 49, 0
	.param .b64 param0;
	st.param.b64 	[param0], %rd66;
	.param .b64 param1;
	st.param.b64 	[param1], %rd63;
	.param .b32 retval0;
	call.uni (retval0), 
	vprintf, 
	(
	param0, 
	param1
	);
	ld.param.b32 	%r184, [retval0];
	} // callseq 49
	add.s32 	%r244, %r244, 16;
	add.s64 	%rd107, %rd107, 64;
	setp.ne.s32 	%p13, %r244, 0;
	mov.u32 	%r246, %r3;
	@%p13 bra 	$L__BB1_19;
$L__BB1_20:
	setp.eq.s32 	%p14, %r1, 0;
	@%p14 bra 	$L__BB1_30;
	ld.param.u64 	%rd106, [_Z5printPiS_i_param_1];
	cvta.to.global.u64 	%rd7, %rd106;
	cvta.to.local.u64 	%rd8, %rd67;
	add.s32 	%r186, %r1, -1;
	setp.lt.u32 	%p15, %r186, 7;
	@%p15 bra 	$L__BB1_23;
	add.s32 	%r187, %r246, %r16;
	mul.wide.u32 	%rd68, %r187, 4;
	add.s64 	%rd69, %rd7, %rd68;
	ld.global.u32 	%r188, [%rd69];
	st.local.u32 	[%rd8], %r188;
	cvta.global.u64 	%rd71, %rd90;
	{ // callseq 50, 0
	.param .b64 param0;
	st.param.b64 	[param0], %rd71;
	.param .b64 param1;
	st.param.b64 	[param1], %rd67;
	.param .b32 retval0;
	call.uni (retval0), 
	vprintf, 
	(
	param0, 
	param1
	);
	ld.param.b32 	%r189, [retval0];
	} // callseq 50
	cvt.u64.u32 	%rd73, %r16;
	cvt.u64.u32 	%rd74, %r246;
	add.s64 	%rd75, %rd74, %rd73;
	shl.b64 	%rd76, %rd75, 2;
	add.s64 	%rd77, %rd7, %rd76;
	ld.global.u32 	%r191, [%rd77+4];
	st.local.u32 	[%rd8], %r191;
	{ // callseq 51, 0
	.param .b64 param0;
	st.param.b64 	[param0], %rd71;
	.param .b64 param1;
	st.param.b64 	[param1], %rd67;
	.param .b32 retval0;
	call.uni (retval0), 
	vprintf, 
	(
	param0, 
	param1
	);
	ld.param.b32 	%r192, [retval0];
	} // callseq 51
	ld.global.u32 	%r194, [%rd77+8];
	st.local.u32 	[%rd8], %r194;
	{ // callseq 52, 0
	.param .b64 param0;
	st.param.b64 	[param0], %rd71;
	.param .b64 param1;
	st.param.b64 	[param1], %rd67;
	.param .b32 retval0;
	call.uni (retval0), 
	vprintf, 
	(
	param0, 
	param1
	);
	ld.param.b32 	%r195, [retval0];
	} // callseq 52
	ld.global.u32 	%r197, [%rd77+12];
	st.local.u32 	[%rd8], %r197;
	{ // callseq 53, 0
	.param .b64 param0;
	st.param.b64 	[param0], %rd71;
	.param .b64 param1;
	st.param.b64 	[param1], %rd67;
	.param .b32 retval0;
	call.uni (retval0), 
	vprintf, 
	(
	param0, 
	param1
	);
	ld.param.b32 	%r198, [retval0];
	} // callseq 53
	ld.global.u32 	%r200, [%rd77+16];
	st.local.u32 	[%rd8], %r200;
	{ // callseq 54, 0
	.param .b64 param0;
	st.param.b64 	[param0], %rd71;
	.param .b64 param1;
	st.param.b64 	[param1], %rd67;
	.param .b32 retval0;
	call.uni (retval0), 
	vprintf, 
	(
	param0, 
	param1
	);
	ld.param.b32 	%r201, [retval0];
	} // callseq 54
	ld.global.u32 	%r203, [%rd77+20];
	st.local.u32 	[%rd8], %r203;
	{ // callseq 55, 0
	.param .b64 param0;
	st.param.b64 	[param0], %rd71;
	.param .b64 param1;
	st.param.b64 	[param1], %rd67;
	.param .b32 retval0;
	call.uni (retval0), 
	vprintf, 
	(
	param0, 
	param1
	);
	ld.param.b32 	%r204, [retval0];
	} // callseq 55
	ld.global.u32 	%r206, [%rd77+24];
	st.local.u32 	[%rd8], %r206;
	{ // callseq 56, 0
	.param .b64 param0;
	st.param.b64 	[param0], %rd71;
	.param .b64 param1;
	st.param.b64 	[param1], %rd67;
	.param .b32 retval0;
	call.uni (retval0), 
	vprintf, 
	(
	param0, 
	param1
	);
	ld.param.b32 	%r207, [retval0];
	} // callseq 56
	ld.global.u32 	%r209, [%rd77+28];
	st.local.u32 	[%rd8], %r209;
	{ // callseq 57, 0
	.param .b64 param0;
	st.param.b64 	[param0], %rd71;
	.param .b64 param1;
	st.param.b64 	[param1], %rd67;
	.param .b32 retval0;
	call.uni (retval0), 
	vprintf, 
	(
	param0, 
	param1
	);
	ld.param.b32 	%r210, [retval0];
	} // callseq 57
	add.s32 	%r246, %r246, 8;
$L__BB1_23:
	setp.eq.s32 	%p16, %r2, 0;
	@%p16 bra 	$L__BB1_30;
	add.s32 	%r212, %r2, -1;
	setp.lt.u32 	%p17, %r212, 3;
	@%p17 bra 	$L__BB1_26;
	add.s32 	%r213, %r246, %r16;
	mul.wide.u32 	%rd78, %r213, 4;
	add.s64 	%rd79, %rd7, %rd78;
	ld.global.u32 	%r214, [%rd79];
	st.local.u32 	[%rd8], %r214;
	cvta.global.u64 	%rd81, %rd90;
	{ // callseq 58, 0
	.param .b64 param0;
	st.param.b64 	[param0], %rd81;
	.param .b64 param1;
	st.param.b64 	[param1], %rd67;
	.param .b32 retval0;
	call.uni (retval0), 
	vprintf, 
	(
	param0, 
	param1
	);
	ld.param.b32 	%r215, [retval0];
	} // callseq 58
	cvt.u64.u32 	%rd83, %r16;
	cvt.u64.u32 	%rd84, %r246;
	add.s64 	%rd85, %rd84, %rd83;
	shl.b64 	%rd86, %rd85, 2;
	add.s64 	%rd87, %rd7, %rd86;
	ld.global.u32 	%r217, [%rd87+4];
	st.local.u32 	[%rd8], %r217;
	{ // callseq 59, 0
	.param .b64 param0;
	st.param.b64 	[param0], %rd81;
	.param .b64 param1;
	st.param.b64 	[param1], %rd67;
	.param .b32 retval0;
	call.uni (retval0), 
	vprintf, 
	(
	param0, 
	param1
	);
	ld.param.b32 	%r218, [retval0];
	} // callseq 59
	ld.global.u32 	%r220, [%rd87+8];
	st.local.u32 	[%rd8], %r220;
	{ // callseq 60, 0
	.param .b64 param0;
	st.param.b64 	[param0], %rd81;
	.param .b64 param1;
	st.param.b64 	[param1], %rd67;
	.param .b32 retval0;
	call.uni (retval0), 
	vprintf, 
	(
	param0, 
	param1
	);
	ld.param.b32 	%r221, [retval0];
	} // callseq 60
	ld.global.u32 	%r223, [%rd87+12];
	st.local.u32 	[%rd8], %r223;
	{ // callseq 61, 0
	.param .b64 param0;
	st.param.b64 	[param0], %rd81;
	.param .b64 param1;
	st.param.b64 	[param1], %rd67;
	.param .b32 retval0;
	call.uni (retval0), 
	vprintf, 
	(
	param0, 
	param1
	);
	ld.param.b32 	%r224, [retval0];
	} // callseq 61
	add.s32 	%r246, %r246, 4;
$L__BB1_26:
	setp.eq.s32 	%p18, %r4, 0;
	@%p18 bra 	$L__BB1_30;
	setp.eq.s32 	%p19, %r4, 1;
	add.s32 	%r226, %r246, %r16;
	mul.wide.u32 	%rd88, %r226, 4;
	add.s64 	%rd89, %rd7, %rd88;
	ld.global.u32 	%r227, [%rd89];
	st.local.u32 	[%rd8], %r227;
	cvta.global.u64 	%rd91, %rd90;
	{ // callseq 62, 0
	.param .b64 param0;
	st.param.b64 	[param0], %rd91;
	.param .b64 param1;
	st.param.b64 	[param1], %rd67;
	.param .b32 retval0;
	call.uni (retval0), 
	vprintf, 
	(
	param0, 
	param1
	);
	ld.param.b32 	%r228, [retval0];
	} // callseq 62
	@%p19 bra 	$L__BB1_30;
	setp.eq.s32 	%p20, %r4, 2;
	cvt.u64.u32 	%rd93, %r16;
	cvt.u64.u32 	%rd94, %r246;
	add.s64 	%rd95, %rd94, %rd93;
	shl.b64 	%rd96, %rd95, 2;
	add.s64 	%rd9, %rd7, %rd96;
	ld.global.u32 	%r230, [%rd9+4];
	st.local.u32 	[%rd8], %r230;
	cvta.global.u64 	%rd98, %rd90;
	{ // callseq 63, 0
	.param .b64 param0;
	st.param.b64 	[param0], %rd98;
	.param .b64 param1;
	st.param.b64 	[param1], %rd67;
	.param .b32 retval0;
	call.uni (retval0), 
	vprintf, 
	(
	param0, 
	param1
	);
	ld.param.b32 	%r231, [retval0];
	} // callseq 63
	@%p20 bra 	$L__BB1_30;
	ld.global.u32 	%r233, [%rd9+8];
	st.local.u32 	[%rd8], %r233;
	cvta.global.u64 	%rd101, %rd90;
	{ // callseq 64, 0
	.param .b64 param0;
	st.param.b64 	[param0], %rd101;
	.param .b64 param1;
	st.param.b64 	[param1], %rd67;
	.param .b32 retval0;
	call.uni (retval0), 
	vprintf, 
	(
	param0, 
	param1
	);
	ld.param.b32 	%r234, [retval0];
	} // callseq 64
$L__BB1_30:
	cvta.global.u64 	%rd104, %rd58;
	{ // callseq 65, 0
	.param .b64 param0;
	st.param.b64 	[param0], %rd104;
	.param .b64 param1;
	st.param.b64 	[param1], 0;
	.param .b32 retval0;
	call.uni (retval0), 
	vprintf, 
	(
	param0, 
	param1
	);
	ld.param.b32 	%r236, [retval0];
	} // callseq 65
	add.s32 	%r243, %r243, 1;
	setp.eq.s32 	%p21, %r243, %r26;
	@%p21 bra 	$L__BB1_32;
	bra.uni 	$L__BB1_17;
$L__BB1_31:
	mov.u64 	%rd12, $str$1;
	cvta.global.u64 	%rd13, %rd12;
	{ // callseq 0, 0
	.param .b64 param0;
	st.param.b64 	[param0], %rd13;
	.param .b64 param1;
	st.param.b64 	[param1], 0;
	.param .b32 retval0;
	call.uni (retval0), 
	vprintf, 
	(
	param0, 
	param1
	);
	ld.param.b32 	%r27, [retval0];
	} // callseq 0
$L__BB1_32:
	ret;

}
	// .globl	_Z11printKernelPxi
.visible .entry _Z11printKernelPxi(
	.param .u64 .ptr .align 1 _Z11printKernelPxi_param_0,
	.param .u32 _Z11printKernelPxi_param_1
)
{
	.local .align 8 .b8 	__local_depot2[8];
	.reg .b64 	%SP;
	.reg .b64 	%SPL;
	.reg .pred 	%p<10>;
	.reg .b32 	%r<83>;
	.reg .b64 	%rd<61>;

	mov.u64 	%SPL, __local_depot2;
	cvta.local.u64 	%SP, %SPL;
	ld.param.u64 	%rd9, [_Z11printKernelPxi_param_0];
	ld.param.u32 	%r16, [_Z11printKernelPxi_param_1];
	cvta.to.global.u64 	%rd1, %rd9;
	add.u64 	%rd10, %SP, 0;
	add.u64 	%rd2, %SPL, 0;
	setp.lt.s32 	%p1, %r16, 1;
	@%p1 bra 	$L__BB2_13;
	and.b32  	%r1, %r16, 15;
	setp.lt.u32 	%p2, %r16, 16;
	mov.b32 	%r80, 0;
	@%p2 bra 	$L__BB2_4;
	and.b32  	%r80, %r16, 2147483632;
	neg.s32 	%r78, %r80;
	add.s64 	%rd59, %rd1, 64;
	mov.u64 	%rd12, $str$2;
$L__BB2_3:
	.pragma "nounroll";
	ld.global.u64 	%rd11, [%rd59+-64];
	st.local.u64 	[%rd2], %rd11;
	cvta.global.u64 	%rd13, %rd12;
	{ // callseq 66, 0
	.param .b64 param0;
	st.param.b64 	[param0], %rd13;
	.param .b64 param1;
	st.param.b64 	[param1], %rd10;
	.param .b32 retval0;
	call.uni (retval0), 
	vprintf, 
	(
	param0, 
	param1
	);
	ld.param.b32 	%r18, [retval0];
	} // callseq 66
	ld.global.u64 	%rd15, [%rd59+-56];
	st.local.u64 	[%rd2], %rd15;
	{ // callseq 67, 0
	.param .b64 param0;
	st.param.b64 	[param0], %rd13;
	.param .b64 param1;
	st.param.b64 	[param1], %rd10;
	.param .b32 retval0;
	call.uni (retval0), 
	vprintf, 
	(
	param0, 
	param1
	);
	ld.param.b32 	%r20, [retval0];
	} // callseq 67
	ld.global.u64 	%rd16, [%rd59+-48];
	st.local.u64 	[%rd2], %rd16;
	{ // callseq 68, 0
	.param .b64 param0;
	st.param.b64 	[param0], %rd13;
	.param .b64 param1;
	st.param.b64 	[param1], %rd10;
	.param .b32 retval0;
	call.uni (retval0), 
	vprintf, 
	(
	param0, 
	param1
	);
	ld.param.b32 	%r22, [retval0];
	} // callseq 68
	ld.global.u64 	%rd17, [%rd59+-40];
	st.local.u64 	[%rd2], %rd17;
	{ // callseq 69, 0
	.param .b64 param0;
	st.param.b64 	[param0], %rd13;
	.param .b64 param1;
	st.param.b64 	[param1], %rd10;
	.param .b32 retval0;
	call.uni (retval0), 
	vprintf, 
	(
	param0, 
	param1
	);
	ld.param.b32 	%r24, [retval0];
	} // callseq 69
	ld.global.u64 	%rd18, [%rd59+-32];
	st.local.u64 	[%rd2], %rd18;
	{ // callseq 70, 0
	.param .b64 param0;
	st.param.b64 	[param0], %rd13;
	.param .b64 param1;
	st.param.b64 	[param1], %rd10;
	.param .b32 retval0;
	call.uni (retval0), 
	vprintf, 
	(
	param0, 
	param1
	);
	ld.param.b32 	%r26, [retval0];
	} // callseq 70
	ld.global.u64 	%rd19, [%rd59+-24];
	st.local.u64 	[%rd2], %rd19;
	{ // callseq 71, 0
	.param .b64 param0;
	st.param.b64 	[param0], %rd13;
	.param .b64 param1;
	st.param.b64 	[param1], %rd10;
	.param .b32 retval0;
	call.uni (retval0), 
	vprintf, 
	(
	param0, 
	param1
	);
	ld.param.b32 	%r28, [retval0];
	} // callseq 71
	ld.global.u64 	%rd20, [%rd59+-16];
	st.local.u64 	[%rd2], %rd20;
	{ // callseq 72, 0
	.param .b64 param0;
	st.param.b64 	[param0], %rd13;
	.param .b64 param1;
	st.param.b64 	[param1], %rd10;
	.param .b32 retval0;
	call.uni (retval0), 
	vprintf, 
	(
	param0, 
	param1
	);
	ld.param.b32 	%r30, [retval0];
	} // callseq 72
	ld.global.u64 	%rd21, [%rd59+-8];
	st.local.u64 	[%rd2], %rd21;
	{ // callseq 73, 0
	.param .b64 param0;
	st.param.b64 	[param0], %rd13;
	.param .b64 param1;
	st.param.b64 	[param1], %rd10;
	.param .b32 retval0;
	call.uni (retval0), 
	vprintf, 
	(
	param0, 
	param1
	);
	ld.param.b32 	%r32, [retval0];
	} // callseq 73
	ld.global.u64 	%rd22, [%rd59];
	st.local.u64 	[%rd2], %rd22;
	{ // callseq 74, 0
	.param .b64 param0;
	st.param.b64 	[param0], %rd13;
	.param .b64 param1;
	st.param.b64 	[param1], %rd10;
	.param .b32 retval0;
	call.uni (retval0), 
	vprintf, 
	(
	param0, 
	param1
	);
	ld.param.b32 	%r34, [retval0];
	} // callseq 74
	ld.global.u64 	%rd23, [%rd59+8];
	st.local.u64 	[%rd2], %rd23;
	{ // callseq 75, 0
	.param .b64 param0;
	st.param.b64 	[param0], %rd13;
	.param .b64 param1;
	st.param.b64 	[param1], %rd10;
	.param .b32 retval0;
	call.uni (retval0), 
	vprintf, 
	(
	param0, 
	param1
	);
	ld.param.b32 	%r36, [retval0];
	} // callseq 75
	ld.global.u64 	%rd24, [%rd59+16];
	st.local.u64 	[%rd2], %rd24;
	{ // callseq 76, 0
	.param .b64 param0;
	st.param.b64 	[param0], %rd13;
	.param .b64 param1;
	st.param.b64 	[param1], %rd10;
	.param .b32 retval0;
	call.uni (retval0), 
	vprintf, 
	(
	param0, 
	param1
	);
	ld.param.b32 	%r38, [retval0];
	} // callseq 76
	ld.global.u64 	%rd25, [%rd59+24];
	st.local.u64 	[%rd2], %rd25;
	{ // callseq 77, 0
	.param .b64 param0;
	st.param.b64 	[param0], %rd13;
	.param .b64 param1;
	st.param.b64 	[param1], %rd10;
	.param .b32 retval0;
	call.uni (retval0), 
	vprintf, 
	(
	param0, 
	param1
	);
	ld.param.b32 	%r40, [retval0];
	} // callseq 77
	ld.global.u64 	%rd26, [%rd59+32];
	st.local.u64 	[%rd2], %rd26;
	{ // callseq 78, 0
	.param .b64 param0;
	st.param.b64 	[param0], %rd13;
	.param .b64 param1;
	st.param.b64 	[param1], %rd10;
	.param .b32 retval0;
	call.uni (retval0), 
	vprintf, 
	(
	param0, 
	param1
	);
	ld.param.b32 	%r42, [retval0];
	} // callseq 78
	ld.global.u64 	%rd27, [%rd59+40];
	st.local.u64 	[%rd2], %rd27;
	{ // callseq 79, 0
	.param .b64 param0;
	st.param.b64 	[param0], %rd13;
	.param .b64 param1;
	st.param.b64 	[param1], %rd10;
	.param .b32 retval0;
	call.uni (retval0), 
	vprintf, 
	(
	param0, 
	param1
	);
	ld.param.b32 	%r44, [retval0];
	} // callseq 79
	ld.global.u64 	%rd28, [%rd59+48];
	st.local.u64 	[%rd2], %rd28;
	{ // callseq 80, 0
	.param .b64 param0;
	st.param.b64 	[param0], %rd13;
	.param .b64 param1;
	st.param.b64 	[param1], %rd10;
	.param .b32 retval0;
	call.uni (retval0), 
	vprintf, 
	(
	param0, 
	param1
	);
	ld.param.b32 	%r46, [retval0];
	} // callseq 80
	ld.global.u64 	%rd29, [%rd59+56];
	st.local.u64 	[%rd2], %rd29;
	{ // callseq 81, 0
	.param .b64 param0;
	st.param.b64 	[param0], %rd13;
	.param .b64 param1;
	st.param.b64 	[param1], %rd10;
	.param .b32 retval0;
	call.uni (retval0), 
	vprintf, 
	(
	param0, 
	param1
	);
	ld.param.b32 	%r48, [retval0];
	} // callseq 81
	add.s32 	%r78, %r78, 16;
	add.s64 	%rd59, %rd59, 128;
	setp.ne.s32 	%p3, %r78, 0;
	@%p3 bra 	$L__BB2_3;
$L__BB2_4:
	setp.eq.s32 	%p4, %r1, 0;
	@%p4 bra 	$L__BB2_13;
	and.b32  	%r7, %r16, 7;
	setp.lt.u32 	%p5, %r1, 8;
	@%p5 bra 	$L__BB2_7;
	mul.wide.u32 	%rd30, %r80, 8;
	add.s64 	%rd31, %rd1, %rd30;
	ld.global.u64 	%rd32, [%rd31];
	st.local.u64 	[%rd2], %rd32;
	mov.u64 	%rd33, $str$2;
	cvta.global.u64 	%rd34, %rd33;
	add.u64 	%rd35, %SP, 0;
	{ // callseq 82, 0
	.param .b64 param0;
	st.param.b64 	[param0], %rd34;
	.param .b64 param1;
	st.param.b64 	[param1], %rd35;
	.param .b32 retval0;
	call.uni (retval0), 
	vprintf, 
	(
	param0, 
	param1
	);
	ld.param.b32 	%r50, [retval0];
	} // callseq 82
	ld.global.u64 	%rd36, [%rd31+8];
	st.local.u64 	[%rd2], %rd36;
	{ // callseq 83, 0
	.param .b64 param0;
	st.param.b64 	[param0], %rd34;
	.param .b64 param1;
	st.param.b64 	[param1], %rd35;
	.param .b32 retval0;
	call.uni (retval0), 
	vprintf, 
	(
	param0, 
	param1
	);
	ld.param.b32 	%r52, [retval0];
	} // callseq 83
	ld.global.u64 	%rd37, [%rd31+16];
	st.local.u64 	[%rd2], %rd37;
	{ // callseq 84, 0
	.param .b64 param0;
	st.param.b64 	[param0], %rd34;
	.param .b64 param1;
	st.param.b64 	[param1], %rd35;
	.param .b32 retval0;
	call.uni (retval0), 
	vprintf, 
	(
	param0, 
	param1
	);
	ld.param.b32 	%r54, [retval0];
	} // callseq 84
	ld.global.u64 	%rd38, [%rd31+24];
	st.local.u64 	[%rd2], %rd38;
	{ // callseq 85, 0
	.param .b64 param0;
	st.param.b64 	[param0], %rd34;
	.param .b64 param1;
	st.param.b64 	[param1], %rd35;
	.param .b32 retval0;
	call.uni (retval0), 
	vprintf, 
	(
	param0, 
	param1
	);
	ld.param.b32 	%r56, [retval0];
	} // callseq 85
	ld.global.u64 	%rd39, [%rd31+32];
	st.local.u64 	[%rd2], %rd39;
	{ // callseq 86, 0
	.param .b64 param0;
	st.param.b64 	[param0], %rd34;
	.param .b64 param1;
	st.param.b64 	[param1], %rd35;
	.param .b32 retval0;
	call.uni (retval0), 
	vprintf, 
	(
	param0, 
	param1
	);
	ld.param.b32 	%r58, [retval0];
	} // callseq 86
	ld.global.u64 	%rd40, [%rd31+40];
	st.local.u64 	[%rd2], %rd40;
	{ // callseq 87, 0
	.param .b64 param0;
	st.param.b64 	[param0], %rd34;
	.param .b64 param1;
	st.param.b64 	[param1], %rd35;
	.param .b32 retval0;
	call.uni (retval0), 
	vprintf, 
	(
	param0, 
	param1
	);
	ld.param.b32 	%r60, [retval0];
	} // callseq 87
	ld.global.u64 	%rd41, [%rd31+48];
	st.local.u64 	[%rd2], %rd41;
	{ // callseq 88, 0
	.param .b64 param0;
	st.param.b64 	[param0], %rd34;
	.param .b64 param1;
	st.param.b64 	[param1], %rd35;
	.param .b32 retval0;
	call.uni (retval0), 
	vprintf, 
	(
	param0, 
	param1
	);
	ld.param.b32 	%r62, [retval0];
	} // callseq 88
	ld.global.u64 	%rd42, [%rd31+56];
	st.local.u64 	[%rd2], %rd42;
	{ // callseq 89, 0
	.param .b64 param0;
	st.param.b64 	[param0], %rd34;
	.param .b64 param1;
	st.param.b64 	[param1], %rd35;
	.param .b32 retval0;
	call.uni (retval0), 
	vprintf, 
	(
	param0, 
	param1
	);
	ld.param.b32 	%r64, [retval0];
	} // callseq 89
	add.s32 	%r80, %r80, 8;
$L__BB2_7:
	setp.eq.s32 	%p6, %r7, 0;
	@%p6 bra 	$L__BB2_13;
	and.b32  	%r10, %r16, 3;
	setp.lt.u32 	%p7, %r7, 4;
	@%p7 bra 	$L__BB2_10;
	mul.wide.u32 	%rd43, %r80, 8;
	add.s64 	%rd44, %rd1, %rd43;
	ld.global.u64 	%rd45, [%rd44];
	st.local.u64 	[%rd2], %rd45;
	mov.u64 	%rd46, $str$2;
	cvta.global.u64 	%rd47, %rd46;
	add.u64 	%rd48, %SP, 0;
	{ // callseq 90, 0
	.param .b64 param0;
	st.param.b64 	[param0], %rd47;
	.param .b64 param1;
	st.param.b64 	[param1], %rd48;
	.param .b32 retval0;
	call.uni (retval0), 
	vprintf, 
	(
	param0, 
	param1
	);
	ld.param.b32 	%r66, [retval0];
	} // callseq 90
	ld.global.u64 	%rd49, [%rd44+8];
	st.local.u64 	[%rd2], %rd49;
	{ // callseq 91, 0
	.param .b64 param0;
	st.param.b64 	[param0], %rd47;
	.param .b64 param1;
	st.param.b64 	[param1], %rd48;
	.param .b32 retval0;
	call.uni (retval0), 
	vprintf, 
	(
	param0, 
	param1
	);
	ld.param.b32 	%r68, [retval0];
	} // callseq 91
	ld.global.u64 	%rd50, [%rd44+16];
	st.local.u64 	[%rd2], %rd50;
	{ // callseq 92, 0
	.param .b64 param0;
	st.param.b64 	[param0], %rd47;
	.param .b64 param1;
	st.param.b64 	[param1], %rd48;
	.param .b32 retval0;
	call.uni (retval0), 
	vprintf, 
	(
	param0, 
	param1
	);
	ld.param.b32 	%r70, [retval0];
	} // callseq 92
	ld.global.u64 	%rd51, [%rd44+24];
	st.local.u64 	[%rd2], %rd51;
	{ // callseq 93, 0
	.param .b64 param0;
	st.param.b64 	[param0], %rd47;
	.param .b64 param1;
	st.param.b64 	[param1], %rd48;
	.param .b32 retval0;
	call.uni (retval0), 
	vprintf, 
	(
	param0, 
	param1
	);
	ld.param.b32 	%r72, [retval0];
	} // callseq 93
	add.s32 	%r80, %r80, 4;
$L__BB2_10:
	setp.eq.s32 	%p8, %r10, 0;
	@%p8 bra 	$L__BB2_13;
	mul.wide.u32 	%rd52, %r80, 8;
	add.s64 	%rd60, %rd1, %rd52;
	neg.s32 	%r82, %r10;
	mov.u64 	%rd54, $str$2;
	add.u64 	%rd56, %SP, 0;
$L__BB2_12:
	.pragma "nounroll";
	ld.global.u64 	%rd53, [%rd60];
	st.local.u64 	[%rd2], %rd53;
	cvta.global.u64 	%rd55, %rd54;
	{ // callseq 94, 0
	.param .b64 param0;
	st.param.b64 	[param0], %rd55;
	.param .b64 param1;
	st.param.b64 	[param1], %rd56;
	.param .b32 retval0;
	call.uni (retval0), 
	vprintf, 
	(
	param0, 
	param1
	);
	ld.param.b32 	%r74, [retval0];
	} // callseq 94
	add.s64 	%rd60, %rd60, 8;
	add.s32 	%r82, %r82, 1;
	setp.ne.s32 	%p9, %r82, 0;
	@%p9 bra 	$L__BB2_12;
$L__BB2_13:
	mov.u64 	%rd57, $str$1;
	cvta.global.u64 	%rd58, %rd57;
	{ // callseq 95, 0
	.param .b64 param0;
	st.param.b64 	[param0], %rd58;
	.param .b64 param1;
	st.param.b64 	[param1], 0;
	.param .b32 retval0;
	call.uni (retval0), 
	vprintf, 
	(
	param0, 
	param1
	);
	ld.param.b32 	%r76, [retval0];
	} // callseq 95
	ret;

}
	// .globl	_Z9printRoadPii
.visible .entry _Z9printRoadPii(
	.param .u64 .ptr .align 1 _Z9printRoadPii_param_0,
	.param .u32 _Z9printRoadPii_param_1
)
{
	.local .align 8 .b8 	__local_depot3[24];
	.reg .b64 	%SP;
	.reg .b64 	%SPL;
	.reg .pred 	%p<10>;
	.reg .b32 	%r<141>;
	.reg .b64 	%rd<33>;

	mov.u64 	%SPL, __local_depot3;
	cvta.local.u64 	%SP, %SPL;
	ld.param.u64 	%rd6, [_Z9printRoadPii_param_0];
	ld.param.u32 	%r11, [_Z9printRoadPii_param_1];
	cvta.to.global.u64 	%rd1, %rd6;
	add.u64 	%rd7, %SP, 0;
	add.u64 	%rd2, %SPL, 0;
	setp.lt.s32 	%p1, %r11, 1;
	@%p1 bra 	$L__BB3_12;
	and.b32  	%r1, %r11, 7;
	setp.lt.u32 	%p2, %r11, 8;
	mov.b32 	%r139, 0;
	@%p2 bra 	$L__BB3_4;
	and.b32  	%r139, %r11, 2147483640;
	add.s64 	%rd32, %rd1, 80;
	mov.b32 	%r137, 0;
	mov.u64 	%rd8, $str$3;
$L__BB3_3:
	.pragma "nounroll";
	ld.global.u32 	%r14, [%rd32+-80];
	ld.global.u32 	%r15, [%rd32+-76];
	ld.global.u32 	%r16, [%rd32+-72];
	ld.global.u32 	%r17, [%rd32+-68];
	ld.global.u32 	%r18, [%rd32+-64];
	st.local.v2.u32 	[%rd2], {%r137, %r14};
	st.local.v2.u32 	[%rd2+8], {%r15, %r16};
	st.local.v2.u32 	[%rd2+16], {%r17, %r18};
	cvta.global.u64 	%rd9, %rd8;
	{ // callseq 96, 0
	.param .b64 param0;
	st.param.b64 	[param0], %rd9;
	.param .b64 param1;
	st.param.b64 	[param1], %rd7;
	.param .b32 retval0;
	call.uni (retval0), 
	vprintf, 
	(
	param0, 
	param1
	);
	ld.param.b32 	%r19, [retval0];
	} // callseq 96
	ld.global.u32 	%r21, [%rd32+-60];
	ld.global.u32 	%r22, [%rd32+-56];
	ld.global.u32 	%r23, [%rd32+-52];
	ld.global.u32 	%r24, [%rd32+-48];
	ld.global.u32 	%r25, [%rd32+-44];
	add.s32 	%r26, %r137, 1;
	st.local.v2.u32 	[%rd2], {%r26, %r21};
	st.local.v2.u32 	[%rd2+8], {%r22, %r23};
	st.local.v2.u32 	[%rd2+16], {%r24, %r25};
	{ // callseq 97, 0
	.param .b64 param0;
	st.param.b64 	[param0], %rd9;
	.param .b64 param1;
	st.param.b64 	[param1], %rd7;
	.param .b32 retval0;
	call.uni (retval0), 
	vprintf, 
	(
	param0, 
	param1
	);
	ld.param.b32 	%r27, [retval0];
	} // callseq 97
	ld.global.u32 	%r29, [%rd32+-40];
	ld.global.u32 	%r30, [%rd32+-36];
	ld.global.u32 	%r31, [%rd32+-32];
	ld.global.u32 	%r32, [%rd32+-28];
	ld.global.u32 	%r33, [%rd32+-24];
	add.s32 	%r34, %r137, 2;
	st.local.v2.u32 	[%rd2], {%r34, %r29};
	st.local.v2.u32 	[%rd2+8], {%r30, %r31};
	st.local.v2.u32 	[%rd2+16], {%r32, %r33};
	{ // callseq 98, 0
	.param .b64 param0;
	st.param.b64 	[param0], %rd9;
	.param .b64 param1;
	st.param.b64 	[param1], %rd7;
	.param .b32 retval0;
	call.uni (retval0), 
	vprintf, 
	(
	param0, 
	param1
	);
	ld.param.b32 	%r35, [retval0];
	} // callseq 98
	ld.global.u32 	%r37, [%rd32+-20];
	ld.global.u32 	%r38, [%rd32+-16];
	ld.global.u32 	%r39, [%rd32+-12];
	ld.global.u32 	%r40, [%rd32+-8];
	ld.global.u32 	%r41, [%rd32+-4];
	add.s32 	%r42, %r137, 3;
	st.local.v2.u32 	[%rd2], {%r42, %r37};
	st.local.v2.u32 	[%rd2+8], {%r38, %r39};
	st.local.v2.u32 	[%rd2+16], {%r40, %r41};
	{ // callseq 99, 0
	.param .b64 param0;
	st.param.b64 	[param0], %rd9;
	.param .b64 param1;
	st.param.b64 	[param1], %rd7;
	.param .b32 retval0;
	call.uni (retval0), 
	vprintf, 
	(
	param0, 
	param1
	);
	ld.param.b32 	%r43, [retval0];
	} // callseq 99
	ld.global.u32 	%r45, [%rd32];
	ld.global.u32 	%r46, [%rd32+4];
	ld.global.u32 	%r47, [%rd32+8];
	ld.global.u32 	%r48, [%rd32+12];
	ld.global.u32 	%r49, [%rd32+16];
	add.s32 	%r50, %r137, 4;
	st.local.v2.u32 	[%rd2], {%r50, %r45};
	st.local.v2.u32 	[%rd2+8], {%r46, %r47};
	st.local.v2.u32 	[%rd2+16], {%r48, %r49};
	{ // callseq 100, 0
	.param .b64 param0;
	st.param.b64 	[param0], %rd9;
	.param .b64 param1;
	st.param.b64 	[param1], %rd7;
	.param .b32 retval0;
	call.uni (retval0), 
	vprintf, 
	(
	param0, 
	param1
	);
	ld.param.b32 	%r51, [retval0];
	} // callseq 100
	ld.global.u32 	%r53, [%rd32+20];
	ld.global.u32 	%r54, [%rd32+24];
	ld.global.u32 	%r55, [%rd32+28];
	ld.global.u32 	%r56, [%rd32+32];
	ld.global.u32 	%r57, [%rd32+36];
	add.s32 	%r58, %r137, 5;
	st.local.v2.u32 	[%rd2], {%r58, %r53};
	st.local.v2.u32 	[%rd2+8], {%r54, %r55};
	st.local.v2.u32 	[%rd2+16], {%r56, %r57};
	{ // callseq 101, 0
	.param .b64 param0;
	st.param.b64 	[param0], %rd9;
	.param .b64 param1;
	st.param.b64 	[param1], %rd7;
	.param .b32 retval0;
	call.uni (retval0), 
	vprintf, 
	(
	param0, 
	param1
	);
	ld.param.b32 	%r59, [retval0];
	} // callseq 101
	ld.global.u32 	%r61, [%rd32+40];
	ld.global.u32 	%r62, [%rd32+44];
	ld.global.u32 	%r63, [%rd32+48];
	ld.global.u32 	%r64, [%rd32+52];
	ld.global.u32 	%r65, [%rd32+56];
	add.s32 	%r66, %r137, 6;
	st.local.v2.u32 	[%rd2], {%r66, %r61};
	st.local.v2.u32 	[%rd2+8], {%r62, %r63};
	st.local.v2.u32 	[%rd2+16], {%r64, %r65};
	{ // callseq 102, 0
	.param .b64 param0;
	st.param.b64 	[param0], %rd9;
	.param .b64 param1;
	st.param.b64 	[param1], %rd7;
	.param .b32 retval0;
	call.uni (retval0), 
	vprintf, 
	(
	param0, 
	param1
	);
	ld.param.b32 	%r67, [retval0];
	} // callseq 102
	ld.global.u32 	%r69, [%rd32+60];
	ld.global.u32 	%r70, [%rd32+64];
	ld.global.u32 	%r71, [%rd32+68];
	ld.global.u32 	%r72, [%rd32+72];
	ld.global.u32 	%r73, [%rd32+76];
	add.s32 	%r74, %r137, 7;
	st.local.v2.u32 	[%rd2], {%r74, %r69};
	st.local.v2.u32 	[%rd2+8], {%r70, %r71};
	st.local.v2.u32 	[%rd2+16], {%r72, %r73};
	{ // callseq 103, 0
	.param .b64 param0;
	st.param.b64 	[param0], %rd9;
	.param .b64 param1;
	st.param.b64 	[param1], %rd7;
	.param .b32 retval0;
	call.uni (retval0), 
	vprintf, 
	(
	param0, 
	param1
	);
	ld.param.b32 	%r75, [retval0];
	} // callseq 103
	add.s64 	%rd32, %rd32, 160;
	add.s32 	%r137, %r137, 8;
	setp.ne.s32 	%p3, %r137, %r139;
	@%p3 bra 	$L__BB3_3;
$L__BB3_4:
	setp.eq.s32 	%p4, %r1, 0;
	@%p4 bra 	$L__BB3_12;
	and.b32  	%r6, %r11, 3;
	setp.lt.u32 	%p5, %r1, 4;
	@%p5 bra 	$L__BB3_7;
	mul.lo.s32 	%r77, %r139, 5;
	mul.wide.u32 	%rd11, %r77, 4;
	add.s64 	%rd12, %rd1, %rd11;
	ld.global.u32 	%r78, [%rd12];
	ld.global.u32 	%r79, [%rd12+4];
	ld.global.u32 	%r80, [%rd12+8];
	ld.global.u32 	%r81, [%rd12+12];
	ld.global.u32 	%r82, [%rd12+16];
	st.local.v2.u32 	[%rd2], {%r139, %r78};
	st.local.v2.u32 	[%rd2+8], {%r79, %r80};
	st.local.v2.u32 	[%rd2+16], {%r81, %r82};
	mov.u64 	%rd13, $str$3;
	cvta.global.u64 	%rd14, %rd13;
	{ // callseq 104, 0
	.param .b64 param0;
	st.param.b64 	[param0], %rd14;
	.param .b64 param1;
	st.param.b64 	[param1], %rd7;
	.param .b32 retval0;
	call.uni (retval0), 
	vprintf, 
	(
	param0, 
	param1
	);
	ld.param.b32 	%r83, [retval0];
	} // callseq 104
	add.s32 	%r85, %r139, 1;
	ld.global.u32 	%r86, [%rd12+20];
	ld.global.u32 	%r87, [%rd12+24];
	ld.global.u32 	%r88, [%rd12+28];
	ld.global.u32 	%r89, [%rd12+32];
	ld.global.u32 	%r90, [%rd12+36];
	st.local.v2.u32 	[%rd2], {%r85, %r86};
	st.local.v2.u32 	[%rd2+8], {%r87, %r88};
	st.local.v2.u32 	[%rd2+16], {%r89, %r90};
	{ // callseq 105, 0
	.param .b64 param0;
	st.param.b64 	[param0], %rd14;
	.param .b64 param1;
	st.param.b64 	[param1], %rd7;
	.param .b32 retval0;
	call.uni (retval0), 
	vprintf, 
	(
	param0, 
	param1
	);
	ld.param.b32 	%r91, [retval0];
	} // callseq 105
	add.s32 	%r93, %r139, 2;
	add.s32 	%r94, %r77, 10;
	mul.wide.u32 	%rd16, %r94, 4;
	add.s64 	%rd17, %rd1, %rd16;
	ld.global.u32 	%r95, [%rd17];
	ld.global.u32 	%r96, [%rd17+4];
	ld.global.u32 	%r97, [%rd17+8];
	ld.global.u32 	%r98, [%rd17+12];
	ld.global.u32 	%r99, [%rd17+16];
	st.local.v2.u32 	[%rd2], {%r93, %r95};
	st.local.v2.u32 	[%rd2+8], {%r96, %r97};
	st.local.v2.u32 	[%rd2+16], {%r98, %r99};
	{ // callseq 106, 0
	.param .b64 param0;
	st.param.b64 	[param0], %rd14;
	.param .b64 param1;
	st.param.b64 	[param1], %rd7;
	.param .b32 retval0;
	call.uni (retval0), 
	vprintf, 
	(
	param0, 
	param1
	);
	ld.param.b32 	%r100, [retval0];
	} // callseq 106
	add.s32 	%r102, %r139, 3;
	add.s32 	%r103, %r77, 15;
	mul.wide.u32 	%rd18, %r103, 4;
	add.s64 	%rd19, %rd1, %rd18;
	ld.global.u32 	%r104, [%rd19];
	ld.global.u32 	%r105, [%rd19+4];
	ld.global.u32 	%r106, [%rd19+8];
	ld.global.u32 	%r107, [%rd19+12];
	ld.global.u32 	%r108, [%rd19+16];
	st.local.v2.u32 	[%rd2], {%r102, %r104};
	st.local.v2.u32 	[%rd2+8], {%r105, %r106};
	st.local.v2.u32 	[%rd2+16], {%r107, %r108};
	{ // callseq 107, 0
	.param .b64 param0;
	st.param.b64 	[param0], %rd14;
	.param .b64 param1;
	st.param.b64 	[param1], %rd7;
	.param .b32 retval0;
	call.uni (retval0), 
	vprintf, 
	(
	param0, 
	param1
	);
	ld.param.b32 	%r109, [retval0];
	} // callseq 107
	add.s32 	%r139, %r139, 4;
$L__BB3_7:
	setp.eq.s32 	%p6, %r6, 0;
	@%p6 bra 	$L__BB3_12;
	setp.eq.s32 	%p7, %r6, 1;
	@%p7 bra 	$L__BB3_10;
	mul.lo.s32 	%r111, %r139, 5;
	mul.wide.u32 	%rd20, %r111, 4;
	add.s64 	%rd21, %rd1, %rd20;
	ld.global.u32 	%r112, [%rd21];
	ld.global.u32 	%r113, [%rd21+4];
	ld.global.u32 	%r114, [%rd21+8];
	ld.global.u32 	%r115, [%rd21+12];
	ld.global.u32 	%r116, [%rd21+16];
	st.local.v2.u32 	[%rd2], {%r139, %r112};
	st.local.v2.u32 	[%rd2+8], {%r113, %r114};
	st.local.v2.u32 	[%rd2+16], {%r115, %r116};
	mov.u64 	%rd22, $str$3;
	cvta.global.u64 	%rd23, %rd22;
	{ // callseq 108, 0
	.param .b64 param0;
	st.param.b64 	[param0], %rd23;
	.param .b64 param1;
	st.param.b64 	[param1], %rd7;
	.param .b32 retval0;
	call.uni (retval0), 
	vprintf, 
	(
	param0, 
	param1
	);
	ld.param.b32 	%r117, [retval0];
	} // callseq 108
	add.s32 	%r119, %r139, 1;
	add.s32 	%r120, %r111, 5;
	mul.wide.u32 	%rd25, %r120, 4;
	add.s64 	%rd26, %rd1, %rd25;
	ld.global.u32 	%r121, [%rd26];
	ld.global.u32 	%r122, [%rd26+4];
	ld.global.u32 	%r123, [%rd26+8];
	ld.global.u32 	%r124, [%rd26+12];
	ld.global.u32 	%r125, [%rd26+16];
	st.local.v2.u32 	[%rd2], {%r119, %r121};
	st.local.v2.u32 	[%rd2+8], {%r122, %r123};
	st.local.v2.u32 	[%rd2+16], {%r124, %r125};
	{ // callseq 109, 0
	.param .b64 param0;
	st.param.b64 	[param0], %rd23;
	.param .b64 param1;
	st.param.b64 	[param1], %rd7;
	.param .b32 retval0;
	call.uni (retval0), 
	vprintf, 
	(
	param0, 
	param1
	);
	ld.param.b32 	%r126, [retval0];
	} // callseq 109
	add.s32 	%r139, %r139, 2;
$L__BB3_10:
	and.b32  	%r128, %r11, 1;
	setp.eq.b32 	%p8, %r128, 1;
	not.pred 	%p9, %p8;
	@%p9 bra 	$L__BB3_12;
	mul.lo.s32 	%r129, %r139, 5;
	mul.wide.u32 	%rd27, %r129, 4;
	add.s64 	%rd28, %rd1, %rd27;
	ld.global.u32 	%r130, [%rd28];
	ld.global.u32 	%r131, [%rd28+4];
	ld.global.u32 	%r132, [%rd28+8];
	ld.global.u32 	%r133, [%rd28+12];
	ld.global.u32 	%r134, [%rd28+16];
	st.local.v2.u32 	[%rd2], {%r139, %r130};
	st.local.v2.u32 	[%rd2+8], {%r131, %r132};
	st.local.v2.u32 	[%rd2+16], {%r133, %r134};
	mov.u64 	%rd29, $str$3;
	cvta.global.u64 	%rd30, %rd29;
	{ // callseq 110, 0
	.param .b64 param0;
	st.param.b64 	[param0], %rd30;
	.param .b64 param1;
	st.param.b64 	[param1], %rd7;
	.param .b32 retval0;
	call.uni (retval0), 
	vprintf, 
	(
	param0, 
	param1
	);
	ld.param.b32 	%r135, [retval0];
	} // callseq 110
$L__BB3_12:
	ret;

}
	// .globl	_Z9printpathPxS_ii
.visible .entry _Z9printpathPxS_ii(
	.param .u64 .ptr .align 1 _Z9printpathPxS_ii_param_0,
	.param .u64 .ptr .align 1 _Z9printpathPxS_ii_param_1,
	.param .u32 _Z9printpathPxS_ii_param_2,
	.param .u32 _Z9printpathPxS_ii_param_3
)
{
	.local .align 8 .b8 	__local_depot4[8];
	.reg .b64 	%SP;
	.reg .b64 	%SPL;
	.reg .pred 	%p<5>;
	.reg .b32 	%r<20>;
	.reg .b64 	%rd<23>;

	mov.u64 	%SPL, __local_depot4;
	cvta.local.u64 	%SP, %SPL;
	ld.param.u64 	%rd5, [_Z9printpathPxS_ii_param_0];
	ld.param.u64 	%rd6, [_Z9printpathPxS_ii_param_1];
	ld.param.u32 	%r7, [_Z9printpathPxS_ii_param_2];
	ld.param.u32 	%r8, [_Z9printpathPxS_ii_param_3];
	add.u64 	%rd7, %SP, 0;
	add.u64 	%rd1, %SPL, 0;
	setp.lt.s32 	%p1, %r8, 1;
	@%p1 bra 	$L__BB4_6;
	mul.lo.s32 	%r1, %r7, 10;
	cvta.to.global.u64 	%rd2, %rd6;
	cvta.to.global.u64 	%rd3, %rd5;
	mov.b32 	%r18, 0;
	mov.u64 	%rd8, $str$4;
	mov.u64 	%rd16, $str$2;
$L__BB4_2:
	st.local.u32 	[%rd1], %r18;
	cvta.global.u64 	%rd9, %rd8;
	{ // callseq 111, 0
	.param .b64 param0;
	st.param.b64 	[param0], %rd9;
	.param .b64 param1;
	st.param.b64 	[param1], %rd7;
	.param .b32 retval0;
	call.uni (retval0), 
	vprintf, 
	(
	param0, 
	param1
	);
	ld.param.b32 	%r10, [retval0];
	} // callseq 111
	mul.wide.u32 	%rd11, %r18, 8;
	add.s64 	%rd4, %rd2, %rd11;
	ld.global.u64 	%rd12, [%rd4];
	setp.lt.s64 	%p2, %rd12, 1;
	@%p2 bra 	$L__BB4_5;
	mul.lo.s32 	%r3, %r1, %r18;
	mov.b32 	%r19, 0;
$L__BB4_4:
	add.s32 	%r13, %r19, %r3;
	mul.wide.s32 	%rd13, %r13, 8;
	add.s64 	%rd14, %rd3, %rd13;
	ld.global.u64 	%rd15, [%rd14];
	st.local.u64 	[%rd1], %rd15;
	cvta.global.u64 	%rd17, %rd16;
	{ // callseq 112, 0
	.param .b64 param0;
	st.param.b64 	[param0], %rd17;
	.param .b64 param1;
	st.param.b64 	[param1], %rd7;
	.param .b32 retval0;
	call.uni (retval0), 
	vprintf, 
	(
	param0, 
	param1
	);
	ld.param.b32 	%r14, [retval0];
	} // callseq 112
	add.s32 	%r19, %r19, 1;
	cvt.u64.u32 	%rd19, %r19;
	ld.global.u64 	%rd20, [%rd4];
	setp.gt.s64 	%p3, %rd20, %rd19;
	@%p3 bra 	$L__BB4_4;
$L__BB4_5:
	mov.u64 	%rd21, $str$1;
	cvta.global.u64 	%rd22, %rd21;
	{ // callseq 113, 0
	.param .b64 param0;
	st.param.b64 	[param0], %rd22;
	.param .b64 param1;
	st.param.b64 	[param1], 0;
	.param .b32 retval0;
	call.uni (retval0), 
	vprintf, 
	(
	param0, 
	param1
	);
	ld.param.b32 	%r16, [retval0];
	} // callseq 113
	add.s32 	%r18, %r18, 1;
	setp.ne.s32 	%p4, %r18, %r8;
	@%p4 bra 	$L__BB4_2;
$L__BB4_6:
	ret;

}
	// .globl	_Z15printpopulationP10populationi
.visible .entry _Z15printpopulationP10populationi(
	.param .u64 .ptr .align 1 _Z15printpopulationP10populationi_param_0,
	.param .u32 _Z15printpopulationP10populationi_param_1
)
{
	.local .align 8 .b8 	__local_depot5[24];
	.reg .b64 	%SP;
	.reg .b64 	%SPL;
	.reg .pred 	%p<10>;
	.reg .b32 	%r<135>;
	.reg .b64 	%rd<27>;

	mov.u64 	%SPL, __local_depot5;
	cvta.local.u64 	%SP, %SPL;
	ld.param.u64 	%rd6, [_Z15printpopulationP10populationi_param_0];
	ld.param.u32 	%r11, [_Z15printpopulationP10populationi_param_1];
	cvta.to.global.u64 	%rd1, %rd6;
	add.u64 	%rd7, %SP, 0;
	add.u64 	%rd2, %SPL, 0;
	setp.lt.s32 	%p1, %r11, 1;
	@%p1 bra 	$L__BB5_12;
	and.b32  	%r1, %r11, 7;
	setp.lt.u32 	%p2, %r11, 8;
	mov.b32 	%r133, 0;
	@%p2 bra 	$L__BB5_4;
	and.b32  	%r133, %r11, 2147483640;
	add.s64 	%rd26, %rd1, 80;
	mov.b32 	%r131, 0;
	mov.u64 	%rd8, $str$5;
$L__BB5_3:
	.pragma "nounroll";
	ld.global.u32 	%r14, [%rd26+-80];
	ld.global.u32 	%r15, [%rd26+-76];
	ld.global.u32 	%r16, [%rd26+-72];
	ld.global.u32 	%r17, [%rd26+-68];
	ld.global.u32 	%r18, [%rd26+-64];
	st.local.v2.u32 	[%rd2], {%r131, %r14};
	st.local.v2.u32 	[%rd2+8], {%r15, %r16};
	st.local.v2.u32 	[%rd2+16], {%r17, %r18};
	cvta.global.u64 	%rd9, %rd8;
	{ // callseq 114, 0
	.param .b64 param0;
	st.param.b64 	[param0], %rd9;
	.param .b64 param1;
	st.param.b64 	[param1], %rd7;
	.param .b32 retval0;
	call.uni (retval0), 
	vprintf, 
	(
	param0, 
	param1
	);
	ld.param.b32 	%r19, [retval0];
	} // callseq 114
	ld.global.u32 	%r21, [%rd26+-60];
	ld.global.u32 	%r22, [%rd26+-56];
	ld.global.u32 	%r23, [%rd26+-52];
	ld.global.u32 	%r24, [%rd26+-48];
	ld.global.u32 	%r25, [%rd26+-44];
	add.s32 	%r26, %r131, 1;
	st.local.v2.u32 	[%rd2], {%r26, %r21};
	st.local.v2.u32 	[%rd2+8], {%r22, %r23};
	st.local.v2.u32 	[%rd2+16], {%r24, %r25};
	{ // callseq 115, 0
	.param .b64 param0;
	st.param.b64 	[param0], %rd9;
	.param .b64 param1;
	st.param.b64 	[param1], %rd7;
	.param .b32 retval0;
	call.uni (retval0), 
	vprintf, 
	(
	param0, 
	param1
	);
	ld.param.b32 	%r27, [retval0];
	} // callseq 115
	ld.global.u32 	%r29, [%rd26+-40];
	ld.global.u32 	%r30, [%rd26+-36];
	ld.global.u32 	%r31, [%rd26+-32];
	ld.global.u32 	%r32, [%rd26+-28];
	ld.global.u32 	%r33, [%rd26+-24];
	add.s32 	%r34, %r131, 2;
	st.local.v2.u32 	[%rd2], {%r34, %r29};
	st.local.v2.u32 	[%rd2+8], {%r30, %r31};
	st.local.v2.u32 	[%rd2+16], {%r32, %r33};
	{ // callseq 116, 0
	.param .b64 param0;
	st.param.b64 	[param0], %rd9;
	.param .b64 param1;
	st.param.b64 	[param1], %rd7;
	.param .b32 retval0;
	call.uni (retval0), 
	vprintf, 
	(
	param0, 
	param1
	);
	ld.param.b32 	%r35, [retval0];
	} // callseq 116
	ld.global.u32 	%r37, [%rd26+-20];
	ld.global.u32 	%r38, [%rd26+-16];
	ld.global.u32 	%r39, [%rd26+-12];
	ld.global.u32 	%r40, [%rd26+-8];
	ld.global.u32 	%r41, [%rd26+-4];
	add.s32 	%r42, %r131, 3;
	st.local.v2.u32 	[%rd2], {%r42, %r37};
	st.local.v2.u32 	[%rd2+8], {%r38, %r39};
	st.local.v2.u32 	[%rd2+16], {%r40, %r41};
	{ // callseq 117, 0
	.param .b64 param0;
	st.param.b64 	[param0], %rd9;
	.param .b64 param1;
	st.param.b64 	[param1], %rd7;
	.param .b32 retval0;
	call.uni (retval0), 
	vprintf, 
	(
	param0, 
	param1
	);
	ld.param.b32 	%r43, [retval0];
	} // callseq 117
	ld.global.u32 	%r45, [%rd26];
	ld.global.u32 	%r46, [%rd26+4];
	ld.global.u32 	%r47, [%rd26+8];
	ld.global.u32 	%r48, [%rd26+12];
	ld.global.u32 	%r49, [%rd26+16];
	add.s32 	%r50, %r131, 4;
	st.local.v2.u32 	[%rd2], {%r50, %r45};
	st.local.v2.u32 	[%rd2+8], {%r46, %r47};
	st.local.v2.u32 	[%rd2+16], {%r48, %r49};
	{ // callseq 118, 0
	.param .b64 param0;
	st.param.b64 	[param0], %rd9;
	.param .b64 param1;
	st.param.b64 	[param1], %rd7;
	.param .b32 retval0;
	call.uni (retval0), 
	vprintf, 
	(
	param0, 
	param1
	);
	ld.param.b32 	%r51, [retval0];
	} // callseq 118
	ld.global.u32 	%r53, [%rd26+20];
	ld.global.u32 	%r54, [%rd26+24];
	ld.global.u32 	%r55, [%rd26+28];
	ld.global.u32 	%r56, [%rd26+32];
	ld.global.u32 	%r57, [%rd26+36];
	add.s32 	%r58, %r131, 5;
	st.local.v2.u32 	[%rd2], {%r58, %r53};
	st.local.v2.u32 	[%rd2+8], {%r54, %r55};
	st.local.v2.u32 	[%rd2+16], {%r56, %r57};
	{ // callseq 119, 0
	.param .b64 param0;
	st.param.b64 	[param0], %rd9;
	.param .b64 param1;
	st.param.b64 	[param1], %rd7;
	.param .b32 retval0;
	call.uni (retval0), 
	vprintf, 
	(
	param0, 
	param1
	);
	ld.param.b32 	%r59, [retval0];
	} // callseq 119
	ld.global.u32 	%r61, [%rd26+40];
	ld.global.u32 	%r62, [%rd26+44];
	ld.global.u32 	%r63, [%rd26+48];
	ld.global.u32 	%r64, [%rd26+52];
	ld.global.u32 	%r65, [%rd26+56];
	add.s32 	%r66, %r131, 6;
	st.local.v2.u32 	[%rd2], {%r66, %r61};
	st.local.v2.u32 	[%rd2+8], {%r62, %r63};
	st.local.v2.u32 	[%rd2+16], {%r64, %r65};
	{ // callseq 120, 0
	.param .b64 param0;
	st.param.b64 	[param0], %rd9;
	.param .b64 param1;
	st.param.b64 	[param1], %rd7;
	.param .b32 retval0;
	call.uni (retval0), 
	vprintf, 
	(
	param0, 
	param1
	);
	ld.param.b32 	%r67, [retval0];
	} // callseq 120
	ld.global.u32 	%r69, [%rd26+60];
	ld.global.u32 	%r70, [%rd26+64];
	ld.global.u32 	%r71, [%rd26+68];
	ld.global.u32 	%r72, [%rd26+72];
	ld.global.u32 	%r73, [%rd26+76];
	add.s32 	%r74, %r131, 7;
	st.local.v2.u32 	[%rd2], {%r74, %r69};
	st.local.v2.u32 	[%rd2+8], {%r70, %r71};
	st.local.v2.u32 	[%rd2+16], {%r72, %r73};
	{ // callseq 121, 0
	.param .b64 param0;
	st.param.b64 	[param0], %rd9;
	.param .b64 param1;
	st.param.b64 	[param1], %rd7;
	.param .b32 retval0;
	call.uni (retval0), 
	vprintf, 
	(
	param0, 
	param1
	);
	ld.param.b32 	%r75, [retval0];
	} // callseq 121
	add.s64 	%rd26, %rd26, 160;
	add.s32 	%r131, %r131, 8;
	setp.ne.s32 	%p3, %r131, %r133;
	@%p3 bra 	$L__BB5_3;
$L__BB5_4:
	setp.eq.s32 	%p4, %r1, 0;
	@%p4 bra 	$L__BB5_12;
	and.b32  	%r6, %r11, 3;
	setp.lt.u32 	%p5, %r1, 4;
	@%p5 bra 	$L__BB5_7;
	mul.wide.u32 	%rd11, %r133, 20;
	add.s64 	%rd12, %rd1, %rd11;
	ld.global.u32 	%r77, [%rd12];
	ld.global.u32 	%r78, [%rd12+4];
	ld.global.u32 	%r79, [%rd12+8];
	ld.global.u32 	%r80, [%rd12+12];
	ld.global.u32 	%r81, [%rd12+16];
	st.local.v2.u32 	[%rd2], {%r133, %r77};
	st.local.v2.u32 	[%rd2+8], {%r78, %r79};
	st.local.v2.u32 	[%rd2+16], {%r80, %r81};
	mov.u64 	%rd13, $str$5;
	cvta.global.u64 	%rd14, %rd13;
	{ // callseq 122, 0
	.param .b64 param0;
	st.param.b64 	[param0], %rd14;
	.param .b64 param1;
	st.param.b64 	[param1], %rd7;
	.param .b32 retval0;
	call.uni (retval0), 
	vprintf, 
	(
	param0, 
	param1
	);
	ld.param.b32 	%r82, [retval0];
	} // callseq 122
	add.s32 	%r84, %r133, 1;
	ld.global.u32 	%r85, [%rd12+20];
	ld.global.u32 	%r86, [%rd12+24];
	ld.global.u32 	%r87, [%rd12+28];
	ld.global.u32 	%r88, [%rd12+32];
	ld.global.u32 	%r89, [%rd12+36];
	st.local.v2.u32 	[%rd2], {%r84, %r85};
	st.local.v2.u32 	[%rd2+8], {%r86, %r87};
	st.local.v2.u32 	[%rd2+16], {%r88, %r89};
	{ // callseq 123, 0
	.param .b64 param0;
	st.param.b64 	[param0], %rd14;
	.param .b64 param1;
	st.param.b64 	[param1], %rd7;
	.param .b32 retval0;
	call.uni (retval0), 
	vprintf, 
	(
	param0, 
	param1
	);
	ld.param.b32 	%r90, [retval0];
	} // callseq 123
	add.s32 	%r92, %r133, 2;
	ld.global.u32 	%r93, [%rd12+40];
	ld.global.u32 	%r94, [%rd12+44];
	ld.global.u32 	%r95, [%rd12+48];
	ld.global.u32 	%r96, [%rd12+52];
	ld.global.u32 	%r97, [%rd12+56];
	st.local.v2.u32 	[%rd2], {%r92, %r93};
	st.local.v2.u32 	[%rd2+8], {%r94, %r95};
	st.local.v2.u32 	[%rd2+16], {%r96, %r97};
	{ // callseq 124, 0
	.param .b64 param0;
	st.param.b64 	[param0], %rd14;
	.param .b64 param1;
	st.param.b64 	[param1], %rd7;
	.param .b32 retval0;
	call.uni (retval0), 
	vprintf, 
	(
	param0, 
	param1
	);
	ld.param.b32 	%r98, [retval0];
	} // callseq 124
	add.s32 	%r100, %r133, 3;
	ld.global.u32 	%r101, [%rd12+60];
	ld.global.u32 	%r102, [%rd12+64];
	ld.global.u32 	%r103, [%rd12+68];
	ld.global.u32 	%r104, [%rd12+72];
	ld.global.u32 	%r105, [%rd12+76];
	st.local.v2.u32 	[%rd2], {%r100, %r101};
	st.local.v2.u32 	[%rd2+8], {%r102, %r103};
	st.local.v2.u32 	[%rd2+16], {%r104, %r105};
	{ // callseq 125, 0
	.param .b64 param0;
	st.param.b64 	[param0], %rd14;
	.param .b64 param1;
	st.param.b64 	[param1], %rd7;
	.param .b32 retval0;
	call.uni (retval0), 
	vprintf, 
	(
	param0, 
	param1
	);
	ld.param.b32 	%r106, [retval0];
	} // callseq 125
	add.s32 	%r133, %r133, 4;
$L__BB5_7:
	setp.eq.s32 	%p6, %r6, 0;
	@%p6 bra 	$L__BB5_12;
	setp.eq.s32 	%p7, %r6, 1;
	@%p7 bra 	$L__BB5_10;
	mul.wide.u32 	%rd16, %r133, 20;
	add.s64 	%rd17, %rd1, %rd16;
	ld.global.u32 	%r108, [%rd17];
	ld.global.u32 	%r109, [%rd17+4];
	ld.global.u32 	%r110, [%rd17+8];
	ld.global.u32 	%r111, [%rd17+12];
	ld.global.u32 	%r112, [%rd17+16];
	st.local.v2.u32 	[%rd2], {%r133, %r108};
	st.local.v2.u32 	[%rd2+8], {%r109, %r110};
	st.local.v2.u32 	[%rd2+16], {%r111, %r112};
	mov.u64 	%rd18, $str$5;
	cvta.global.u64 	%rd19, %rd18;
	{ // callseq 126, 0
	.param .b64 param0;
	st.param.b64 	[param0], %rd19;
	.param .b64 param1;
	st.param.b64 	[param1], %rd7;
	.param .b32 retval0;
	call.uni (retval0), 
	vprintf, 
	(
	param0, 
	param1
	);
	ld.param.b32 	%r113, [retval0];
	} // callseq 126
	add.s32 	%r115, %r133, 1;
	ld.global.u32 	%r116, [%rd17+20];
	ld.global.u32 	%r117, [%rd17+24];
	ld.global.u32 	%r118, [%rd17+28];
	ld.global.u32 	%r119, [%rd17+32];
	ld.global.u32 	%r120, [%rd17+36];
	st.local.v2.u32 	[%rd2], {%r115, %r116};
	st.local.v2.u32 	[%rd2+8], {%r117, %r118};
	st.local.v2.u32 	[%rd2+16], {%r119, %r120};
	{ // callseq 127, 0
	.param .b64 param0;
	st.param.b64 	[param0], %rd19;
	.param .b64 param1;
	st.param.b64 	[param1], %rd7;
	.param .b32 retval0;
	call.uni (retval0), 
	vprintf, 
	(
	param0, 
	param1
	);
	ld.param.b32 	%r121, [retval0];
	} // callseq 127
	add.s32 	%r133, %r133, 2;
$L__BB5_10:
	and.b32  	%r123, %r11, 1;
	setp.eq.b32 	%p8, %r123, 1;
	not.pred 	%p9, %p8;
	@%p9 bra 	$L__BB5_12;
	mul.wide.u32 	%rd21, %r133, 20;
	add.s64 	%rd22, %rd1, %rd21;
	ld.global.u32 	%r124, [%rd22];
	ld.global.u32 	%r125, [%rd22+4];
	ld.global.u32 	%r126, [%rd22+8];
	ld.global.u32 	%r127, [%rd22+12];
	ld.global.u32 	%r128, [%rd22+16];
	st.local.v2.u32 	[%rd2], {%r133, %r124};
	st.local.v2.u32 	[%rd2+8], {%r125, %r126};
	st.local.v2.u32 	[%rd2+16], {%r127, %r128};
	mov.u64 	%rd23, $str$5;
	cvta.global.u64 	%rd24, %rd23;
	{ // callseq 128, 0
	.param .b64 param0;
	st.param.b64 	[param0], %rd24;
	.param .b64 param1;
	st.param.b64 	[param1], %rd7;
	.param .b32 retval0;
	call.uni (retval0), 
	vprintf, 
	(
	param0, 
	param1
	);
	ld.param.b32 	%r129, [retval0];
	} // callseq 128
$L__BB5_12:
	ret;

}
	// .globl	_Z9printDropPxS_i
.visible .entry _Z9printDropPxS_i(
	.param .u64 .ptr .align 1 _Z9printDropPxS_i_param_0,
	.param .u64 .ptr .align 1 _Z9printDropPxS_i_param_1,
	.param .u32 _Z9printDropPxS_i_param_2
)
{
	.local .align 8 .b8 	__local_depot6[8];
	.reg .b64 	%SP;
	.reg .b64 	%SPL;
	.reg .pred 	%p<5>;
	.reg .b32 	%r<26>;
	.reg .b64 	%rd<29>;

	mov.u64 	%SPL, __local_depot6;
	cvta.local.u64 	%SP, %SPL;
	ld.param.u64 	%rd5, [_Z9printDropPxS_i_param_0];
	ld.param.u64 	%rd6, [_Z9printDropPxS_i_param_1];
	ld.param.u32 	%r6, [_Z9printDropPxS_i_param_2];
	add.u64 	%rd7, %SP, 0;
	add.u64 	%rd1, %SPL, 0;
	setp.lt.s32 	%p1, %r6, 1;
	@%p1 bra 	$L__BB6_6;
	cvta.to.global.u64 	%rd2, %rd5;
	cvta.to.global.u64 	%rd3, %rd6;
	mov.b32 	%r24, 0;
	mov.u64 	%rd8, $str$6;
	mov.u64 	%rd13, $str$7;
$L__BB6_2:
	st.local.u32 	[%rd1], %r24;
	cvta.global.u64 	%rd9, %rd8;
	{ // callseq 129, 0
	.param .b64 param0;
	st.param.b64 	[param0], %rd9;
	.param .b64 param1;
	st.param.b64 	[param1], %rd7;
	.param .b32 retval0;
	call.uni (retval0), 
	vprintf, 
	(
	param0, 
	param1
	);
	ld.param.b32 	%r8, [retval0];
	} // callseq 129
	mul.wide.u32 	%rd11, %r24, 8;
	add.s64 	%rd4, %rd2, %rd11;
	ld.global.u64 	%rd12, [%rd4];
	setp.lt.s64 	%p2, %rd12, 1;
	@%p2 bra 	$L__BB6_5;
	mul.lo.s32 	%r2, %r24, 90;
	mov.b32 	%r25, 0;
$L__BB6_4:
	cvta.global.u64 	%rd14, %rd13;
	{ // callseq 130, 0
	.param .b64 param0;
	st.param.b64 	[param0], %rd14;
	.param .b64 param1;
	st.param.b64 	[param1], 0;
	.param .b32 retval0;
	call.uni (retval0), 
	vprintf, 
	(
	param0, 
	param1
	);
	ld.param.b32 	%r11, [retval0];
	} // callseq 130
	mad.lo.s32 	%r13, %r25, 3, %r2;
	mul.wide.u32 	%rd15, %r13, 8;
	add.s64 	%rd16, %rd3, %rd15;
	ld.global.u64 	%rd17, [%rd16];
	st.local.u64 	[%rd1], %rd17;
	mov.u64 	%rd18, $str$2;
	cvta.global.u64 	%rd19, %rd18;
	{ // callseq 131, 0
	.param .b64 param0;
	st.param.b64 	[param0], %rd19;
	.param .b64 param1;
	st.param.b64 	[param1], %rd7;
	.param .b32 retval0;
	call.uni (retval0), 
	vprintf, 
	(
	param0, 
	param1
	);
	ld.param.b32 	%r14, [retval0];
	} // callseq 131
	ld.global.u64 	%rd21, [%rd16+8];
	st.local.u64 	[%rd1], %rd21;
	{ // callseq 132, 0
	.param .b64 param0;
	st.param.b64 	[param0], %rd19;
	.param .b64 param1;
	st.param.b64 	[param1], %rd7;
	.param .b32 retval0;
	call.uni (retval0), 
	vprintf, 
	(
	param0, 
	param1
	);
	ld.param.b32 	%r16, [retval0];
	} // callseq 132
	ld.global.u64 	%rd22, [%rd16+16];
	st.local.u64 	[%rd1], %rd22;
	{ // callseq 133, 0
	.param .b64 param0;
	st.param.b64 	[param0], %rd19;
	.param .b64 param1;
	st.param.b64 	[param1], %rd7;
	.param .b32 retval0;
	call.uni (retval0), 
	vprintf, 
	(
	param0, 
	param1
	);
	ld.param.b32 	%r18, [retval0];
	} // callseq 133
	mov.u64 	%rd23, $str$8;
	cvta.global.u64 	%rd24, %rd23;
	{ // callseq 134, 0
	.param .b64 param0;
	st.param.b64 	[param0], %rd24;
	.param .b64 param1;
	st.param.b64 	[param1], 0;
	.param .b32 retval0;
	call.uni (retval0), 
	vprintf, 
	(
	param0, 
	param1
	);
	ld.param.b32 	%r20, [retval0];
	} // callseq 134
	add.s32 	%r25, %r25, 1;
	cvt.u64.u32 	%rd25, %r25;
	ld.global.u64 	%rd26, [%rd4];
	setp.gt.s64 	%p3, %rd26, %rd25;
	@%p3 bra 	$L__BB6_4;
$L__BB6_5:
	mov.u64 	%rd27, $str$1;
	cvta.global.u64 	%rd28, %rd27;
	{ // callseq 135, 0
	.param .b64 param0;
	st.param.b64 	[param0], %rd28;
	.param .b64 param1;
	st.param.b64 	[param1], 0;
	.param .b32 retval0;
	call.uni (retval0), 
	vprintf, 
	(
	param0, 
	param1
	);
	ld.param.b32 	%r22, [retval0];
	} // callseq 135
	add.s32 	%r24, %r24, 1;
	setp.ne.s32 	%p4, %r24, %r6;
	@%p4 bra 	$L__BB6_2;
$L__BB6_6:
	ret;

}
	// .globl	_Z10initKernelPxi
.visible .entry _Z10initKernelPxi(
	.param .u64 .ptr .align 1 _Z10initKernelPxi_param_0,
	.param .u32 _Z10initKernelPxi_param_1
)
{
	.reg .pred 	%p<10>;
	.reg .b32 	%r<23>;
	.reg .b64 	%rd<20>;

	ld.param.u64 	%rd8, [_Z10initKernelPxi_param_0];
	ld.param.u32 	%r16, [_Z10initKernelPxi_param_1];
	cvta.to.global.u64 	%rd1, %rd8;
	setp.lt.s32 	%p1, %r16, 1;
	@%p1 bra 	$L__BB7_13;
	and.b32  	%r1, %r16, 15;
	setp.lt.u32 	%p2, %r16, 16;
	mov.b32 	%r20, 0;
	@%p2 bra 	$L__BB7_4;
	and.b32  	%r20, %r16, 2147483632;
	neg.s32 	%r18, %r20;
	add.s64 	%rd18, %rd1, 64;
$L__BB7_3:
	.pragma "nounroll";
	mov.b64 	%rd9, 0;
	st.global.u64 	[%rd18+-64], %rd9;
	st.global.u64 	[%rd18+-56], %rd9;
	st.global.u64 	[%rd18+-48], %rd9;
	st.global.u64 	[%rd18+-40], %rd9;
	st.global.u64 	[%rd18+-32], %rd9;
	st.global.u64 	[%rd18+-24], %rd9;
	st.global.u64 	[%rd18+-16], %rd9;
	st.global.u64 	[%rd18+-8], %rd9;
	st.global.u64 	[%rd18], %rd9;
	st.global.u64 	[%rd18+8], %rd9;
	st.global.u64 	[%rd18+16], %rd9;
	st.global.u64 	[%rd18+24], %rd9;
	st.global.u64 	[%rd18+32], %rd9;
	st.global.u64 	[%rd18+40], %rd9;
	st.global.u64 	[%rd18+48], %rd9;
	st.global.u64 	[%rd18+56], %rd9;
	add.s32 	%r18, %r18, 16;
	add.s64 	%rd18, %rd18, 128;
	setp.ne.s32 	%p3, %r18, 0;
	@%p3 bra 	$L__BB7_3;
$L__BB7_4:
	setp.eq.s32 	%p4, %r1, 0;
	@%p4 bra 	$L__BB7_13;
	and.b32  	%r7, %r16, 7;
	setp.lt.u32 	%p5, %r1, 8;
	@%p5 bra 	$L__BB7_7;
	mul.wide.u32 	%rd10, %r20, 8;
	add.s64 	%rd11, %rd1, %rd10;
	mov.b64 	%rd12, 0;
	st.global.u64 	[%rd11], %rd12;
	st.global.u64 	[%rd11+8], %rd12;
	st.global.u64 	[%rd11+16], %rd12;
	st.global.u64 	[%rd11+24], %rd12;
	st.global.u64 	[%rd11+32], %rd12;
	st.global.u64 	[%rd11+40], %rd12;
	st.global.u64 	[%rd11+48], %rd12;
	st.global.u64 	[%rd11+56], %rd12;
	add.s32 	%r20, %r20, 8;
$L__BB7_7:
	setp.eq.s32 	%p6, %r7, 0;
	@%p6 bra 	$L__BB7_13;
	and.b32  	%r10, %r16, 3;
	setp.lt.u32 	%p7, %r7, 4;
	@%p7 bra 	$L__BB7_10;
	mul.wide.u32 	%rd13, %r20, 8;
	add.s64 	%rd14, %rd1, %rd13;
	mov.b64 	%rd15, 0;
	st.global.u64 	[%rd14], %rd15;
	st.global.u64 	[%rd14+8], %rd15;
	st.global.u64 	[%rd14+16], %rd15;
	st.global.u64 	[%rd14+24], %rd15;
	add.s32 	%r20, %r20, 4;
$L__BB7_10:
	setp.eq.s32 	%p8, %r10, 0;
	@%p8 bra 	$L__BB7_13;
	mul.wide.u32 	%rd16, %r20, 8;
	add.s64 	%rd19, %rd1, %rd16;
	neg.s32 	%r22, %r10;
$L__BB7_12:
	.pragma "nounroll";
	mov.b64 	%rd17, 0;
	st.global.u64 	[%rd19], %rd17;
	add.s64 	%rd19, %rd19, 8;
	add.s32 	%r22, %r22, 1;
	setp.ne.s32 	%p9, %r22, 0;
	@%p9 bra 	$L__BB7_12;
$L__BB7_13:
	ret;

}
	// .globl	_Z8initPathPxiS_iS_
.visible .entry _Z8initPathPxiS_iS_(
	.param .u64 .ptr .align 1 _Z8initPathPxiS_iS__param_0,
	.param .u32 _Z8initPathPxiS_iS__param_1,
	.param .u64 .ptr .align 1 _Z8initPathPxiS_iS__param_2,
	.param .u32 _Z8initPathPxiS_iS__param_3,
	.param .u64 .ptr .align 1 _Z8initPathPxiS_iS__param_4
)
{
	.reg .pred 	%p<2>;
	.reg .b32 	%r<9>;
	.reg .b64 	%rd<14>;

	ld.param.u64 	%rd1, [_Z8initPathPxiS_iS__param_0];
	ld.param.u32 	%r3, [_Z8initPathPxiS_iS__param_1];
	ld.param.u64 	%rd2, [_Z8initPathPxiS_iS__param_2];
	ld.param.u32 	%r2, [_Z8initPathPxiS_iS__param_3];
	ld.param.u64 	%rd3, [_Z8initPathPxiS_iS__param_4];
	mov.u32 	%r4, %ctaid.x;
	mov.u32 	%r5, %ntid.x;
	mov.u32 	%r6, %tid.x;
	mad.lo.s32 	%r1, %r4, %r5, %r6;
	setp.ge.s32 	%p1, %r1, %r3;
	@%p1 bra 	$L__BB8_2;
	cvta.to.global.u64 	%rd4, %rd2;
	cvta.to.global.u64 	%rd5, %rd1;
	cvta.to.global.u64 	%rd6, %rd3;
	mul.wide.s32 	%rd7, %r1, 8;
	add.s64 	%rd8, %rd4, %rd7;
	ld.global.u64 	%rd9, [%rd8];
	mul.lo.s32 	%r7, %r1, %r2;
	mul.lo.s32 	%r8, %r7, 10;
	mul.wide.s32 	%rd10, %r8, 8;
	add.s64 	%rd11, %rd5, %rd10;
	st.global.u64 	[%rd11], %rd9;
	add.s64 	%rd12, %rd6, %rd7;
	mov.b64 	%rd13, 1;
	st.global.u64 	[%rd12], %rd13;
$L__BB8_2:
	ret;

}
	// .globl	_Z7computePiS_PxS0_P10populationS_S_iS_iS0_S0_S0_S0_
.visible .entry _Z7computePiS_PxS0_P10populationS_S_iS_iS0_S0_S0_S0_(
	.param .u64 .ptr .align 1 _Z7computePiS_PxS0_P10populationS_S_iS_iS0_S0_S0_S0__param_0,
	.param .u64 .ptr .align 1 _Z7computePiS_PxS0_P10populationS_S_iS_iS0_S0_S0_S0__param_1,
	.param .u64 .ptr .align 1 _Z7computePiS_PxS0_P10populationS_S_iS_iS0_S0_S0_S0__param_2,
	.param .u64 .ptr .align 1 _Z7computePiS_PxS0_P10populationS_S_iS_iS0_S0_S0_S0__param_3,
	.param .u64 .ptr .align 1 _Z7computePiS_PxS0_P10populationS_S_iS_iS0_S0_S0_S0__param_4,
	.param .u64 .ptr .align 1 _Z7computePiS_PxS0_P10populationS_S_iS_iS0_S0_S0_S0__param_5,
	.param .u64 .ptr .align 1 _Z7computePiS_PxS0_P10populationS_S_iS_iS0_S0_S0_S0__param_6,
	.param .u32 _Z7computePiS_PxS0_P10populationS_S_iS_iS0_S0_S0_S0__param_7,
	.param .u64 .ptr .align 1 _Z7computePiS_PxS0_P10populationS_S_iS_iS0_S0_S0_S0__param_8,
	.param .u32 _Z7computePiS_PxS0_P10populationS_S_iS_iS0_S0_S0_S0__param_9,
	.param .u64 .ptr .align 1 _Z7computePiS_PxS0_P10populationS_S_iS_iS0_S0_S0_S0__param_10,
	.param .u64 .ptr .align 1 _Z7computePiS_PxS0_P10populationS_S_iS_iS0_S0_S0_S0__param_11,
	.param .u64 .ptr .align 1 _Z7computePiS_PxS0_P10populationS_S_iS_iS0_S0_S0_S0__param_12,
	.param .u64 .ptr .align 1 _Z7computePiS_PxS0_P10populationS_S_iS_iS0_S0_S0_S0__param_13
)
{
	.local .align 8 .b8 	__local_depot9[8];
	.reg .b64 	%SP;
	.reg .b64 	%SPL;
	.reg .pred 	%p<66>;
	.reg .b32 	%r<193>;
	.reg .b32 	%f<13>;
	.reg .b64 	%rd<255>;

	mov.u64 	%SPL, __local_depot9;
	cvta.local.u64 	%SP, %SPL;
	ld.param.u64 	%rd64, [_Z7computePiS_PxS0_P10populationS_S_iS_iS0_S0_S0_S0__param_0];
	ld.param.u64 	%rd65, [_Z7computePiS_PxS0_P10populationS_S_iS_iS0_S0_S0_S0__param_1];
	ld.param.u64 	%rd66, [_Z7computePiS_PxS0_P10populationS_S_iS_iS0_S0_S0_S0__param_3];
	ld.param.u64 	%rd67, [_Z7computePiS_PxS0_P10populationS_S_iS_iS0_S0_S0_S0__param_6];
	ld.param.u32 	%r70, [_Z7computePiS_PxS0_P10populationS_S_iS_iS0_S0_S0_S0__param_7];
	ld.param.u32 	%r71, [_Z7computePiS_PxS0_P10populationS_S_iS_iS0_S0_S0_S0__param_9];
	ld.param.u64 	%rd68, [_Z7computePiS_PxS0_P10populationS_S_iS_iS0_S0_S0_S0__param_11];
	ld.param.u64 	%rd69, [_Z7computePiS_PxS0_P10populationS_S_iS_iS0_S0_S0_S0__param_12];
	ld.param.u64 	%rd70, [_Z7computePiS_PxS0_P10populationS_S_iS_iS0_S0_S0_S0__param_13];
	cvta.to.global.u64 	%rd1, %rd67;
	cvta.to.global.u64 	%rd2, %rd70;
	cvta.to.global.u64 	%rd3, %rd69;
	cvta.to.global.u64 	%rd4, %rd64;
	cvta.to.global.u64 	%rd5, %rd68;
	cvta.to.global.u64 	%rd6, %rd66;
	cvta.to.global.u64 	%rd71, %rd65;
	mov.u32 	%r72, %ctaid.x;
	mov.u32 	%r73, %ntid.x;
	mov.u32 	%r74, %tid.x;
	mad.lo.s32 	%r1, %r72, %r73, %r74;
	ld.global.u32 	%r75, [%rd71];
	setp.ge.s32 	%p2, %r1, %r75;
	@%p2 bra 	$L__BB9_78;
	ld.param.u64 	%rd231, [_Z7computePiS_PxS0_P10populationS_S_iS_iS0_S0_S0_S0__param_2];
	cvta.to.global.u64 	%rd72, %rd231;
	mul.wide.s32 	%rd73, %r1, 8;
	add.s64 	%rd7, %rd72, %rd73;
	ld.global.u64 	%rd8, [%rd7];
	cvt.u32.u64 	%r2, %rd8;
	setp.eq.s32 	%p3, %r2, -1;
	@%p3 bra 	$L__BB9_78;
	ld.param.u64 	%rd235, [_Z7computePiS_PxS0_P10populationS_S_iS_iS0_S0_S0_S0__param_10];
	ld.param.u64 	%rd232, [_Z7computePiS_PxS0_P10populationS_S_iS_iS0_S0_S0_S0__param_4];
	shl.b64 	%rd9, %rd8, 32;
	shr.s64 	%rd74, %rd9, 29;
	add.s64 	%rd10, %rd6, %rd74;
	ld.global.u64 	%rd75, [%rd10];
	setp.lt.s64 	%p4, %rd75, 1;
	cvta.to.global.u64 	%rd76, %rd232;
	mul.wide.s32 	%rd77, %r1, 20;
	add.s64 	%rd78, %rd76, %rd77;
	add.s64 	%rd11, %rd78, 8;
	cvta.to.global.u64 	%rd79, %rd235;
	add.s64 	%rd12, %rd79, %rd73;
	@%p4 bra 	$L__BB9_14;
	shr.s64 	%rd81, %rd9, 30;
	mov.u64 	%rd82, lock;
	add.s64 	%rd13, %rd82, %rd81;
$L__BB9_4:
	atom.relaxed.global.cas.b32 	%r76, [%rd13], 0, 1;
	setp.ne.s32 	%p5, %r76, 0;
	@%p5 bra 	$L__BB9_4;
	ld.global.u64 	%rd14, [%rd10];
	ld.global.s32 	%rd15, [%rd11];
	setp.lt.s64 	%p6, %rd14, %rd15;
	@%p6 bra 	$L__BB9_7;
	sub.s64 	%rd83, %rd14, %rd15;
	st.global.u64 	[%rd10], %rd83;
	ld.global.u32 	%r161, [%rd11];
	mov.b32 	%r77, 0;
	st.global.u32 	[%rd11], %r77;
	ld.global.u64 	%rd236, [%rd10];
	bra.uni 	$L__BB9_8;
$L__BB9_7:
	cvt.u32.u64 	%r78, %rd15;
	cvt.u32.u64 	%r79, %rd14;
	sub.s32 	%r80, %r78, %r79;
	st.global.u32 	[%rd11], %r80;
	ld.global.u32 	%r161, [%rd10];
	mov.b64 	%rd236, 0;
	st.global.u64 	[%rd10], %rd236;
$L__BB9_8:
	ld.global.s32 	%rd18, [%rd11+-4];
	setp.lt.s64 	%p7, %rd236, %rd18;
	@%p7 bra 	$L__BB9_10;
	sub.s64 	%rd85, %rd236, %rd18;
	st.global.u64 	[%rd10], %rd85;
	ld.global.u32 	%r162, [%rd11+-4];
	mov.b32 	%r81, 0;
	st.global.u32 	[%rd11+-4], %r81;
	bra.uni 	$L__BB9_11;
$L__BB9_10:
	cvt.u32.u64 	%r82, %rd18;
	cvt.u32.u64 	%r83, %rd236;
	sub.s32 	%r84, %r82, %r83;
	st.global.u32 	[%rd11+-4], %r84;
	ld.global.u32 	%r162, [%rd10];
	mov.b64 	%rd86, 0;
	st.global.u64 	[%rd10], %rd86;
$L__BB9_11:
	or.b32  	%r85, %r161, %r162;
	setp.eq.s32 	%p8, %r85, 0;
	@%p8 bra 	$L__BB9_13;
	mul.lo.s32 	%r86, %r1, 90;
	cvt.s64.s32 	%rd87, %r86;
	add.s32 	%r87, %r162, %r161;
	add.u64 	%rd88, %SP, 0;
	add.u64 	%rd89, %SPL, 0;
	st.local.v2.u32 	[%rd89], {%r87, %r2};
	mov.u64 	%rd90, $str$9;
	cvta.global.u64 	%rd91, %rd90;
	{ // callseq 136, 0
	.param .b64 param0;
	st.param.b64 	[param0], %rd91;
	.param .b64 param1;
	st.param.b64 	[param1], %rd88;
	.param .b32 retval0;
	call.uni (retval0), 
	vprintf, 
	(
	param0, 
	param1
	);
	ld.param.b32 	%r88, [retval0];
	} // callseq 136
	ld.global.u64 	%rd92, [%rd12];
	mad.lo.s64 	%rd93, %rd92, 3, %rd87;
	shl.b64 	%rd94, %rd93, 3;
	add.s64 	%rd95, %rd5, %rd94;
	shr.s64 	%rd96, %rd9, 32;
	st.global.u64 	[%rd95], %rd96;
	cvt.s64.s32 	%rd97, %r161;
	ld.global.u64 	%rd98, [%rd12];
	mad.lo.s64 	%rd99, %rd98, 3, %rd87;
	shl.b64 	%rd100, %rd99, 3;
	add.s64 	%rd101, %rd5, %rd100;
	st.global.u64 	[%rd101+8], %rd97;
	cvt.s64.s32 	%rd102, %r162;
	ld.global.u64 	%rd103, [%rd12];
	mad.lo.s64 	%rd104, %rd103, 3, %rd87;
	shl.b64 	%rd105, %rd104, 3;
	add.s64 	%rd106, %rd5, %rd105;
	st.global.u64 	[%rd106+16], %rd102;
	ld.global.u64 	%rd107, [%rd12];
	add.s64 	%rd108, %rd107, 1;
	st.global.u64 	[%rd12], %rd108;
$L__BB9_13:
	shr.s64 	%rd109, %rd9, 30;
	mov.u64 	%rd110, lock;
	add.s64 	%rd111, %rd110, %rd109;
	mov.b32 	%r90, 0;
	st.volatile.global.u32 	[%rd111], %r90;
$L__BB9_14:
	ld.global.u32 	%r91, [%rd11];
	setp.ne.s32 	%p9, %r91, 0;
	@%p9 bra 	$L__BB9_17;
	ld.global.u32 	%r92, [%rd11+-4];
	setp.ne.s32 	%p10, %r92, 0;
	@%p10 bra 	$L__BB9_17;
	mov.b64 	%rd230, -1;
	st.global.u64 	[%rd7], %rd230;
	bra.uni 	$L__BB9_78;
$L__BB9_17:
	setp.lt.s32 	%p11, %r70, 1;
	mov.b32 	%r165, -1;
	@%p11 bra 	$L__BB9_58;
	mul.lo.s32 	%r9, %r70, %r2;
	and.b32  	%r10, %r70, 7;
	setp.lt.u32 	%p12, %r70, 8;
	mov.b32 	%r165, -1;
	mov.b64 	%rd238, 2147483647;
	mov.b32 	%r181, 0;
	@%p12 bra 	$L__BB9_37;
	mov.b32 	%r165, -1;
	mov.b64 	%rd238, 2147483647;
	mov.b32 	%r163, 0;
$L__BB9_20:
	.pragma "nounroll";
	mul.wide.u32 	%rd114, %r163, 8;
	add.s64 	%rd20, %rd6, %rd114;
	ld.global.u64 	%rd115, [%rd20];
	setp.lt.s64 	%p13, %rd115, 1;
	@%p13 bra 	$L__BB9_22;
	add.s32 	%r99, %r163, %r9;
	mul.wide.s32 	%rd116, %r99, 4;
	add.s64 	%rd117, %rd1, %rd116;
	ld.global.s32 	%rd118, [%rd117];
	setp.gt.s64 	%p14, %rd238, %rd118;
	selp.b32 	%r165, %r163, %r165, %p14;
	min.s64 	%rd238, %rd238, %rd118;
$L__BB9_22:
	ld.global.u64 	%rd119, [%rd20+8];
	setp.lt.s64 	%p15, %rd119, 1;
	cvt.s64.s32 	%rd120, %r9;
	cvt.s64.s32 	%rd121, %r163;
	add.s64 	%rd122, %rd121, %rd120;
	shl.b64 	%rd123, %rd122, 2;
	add.s64 	%rd23, %rd1, %rd123;
	@%p15 bra 	$L__BB9_24;
	add.s32 	%r100, %r163, 1;
	ld.global.s32 	%rd124, [%rd23+4];
	setp.gt.s64 	%p16, %rd238, %rd124;
	selp.b32 	%r165, %r100, %r165, %p16;
	min.s64 	%rd238, %rd238, %rd124;
$L__BB9_24:
	ld.global.u64 	%rd125, [%rd20+16];
	setp.lt.s64 	%p17, %rd125, 1;
	@%p17 bra 	$L__BB9_26;
	add.s32 	%r101, %r163, 2;
	ld.global.s32 	%rd126, [%rd23+8];
	setp.gt.s64 	%p18, %rd238, %rd126;
	selp.b32 	%r165, %r101, %r165, %p18;
	min.s64 	%rd238, %rd238, %rd126;
$L__BB9_26:
	ld.global.u64 	%rd127, [%rd20+24];
	setp.lt.s64 	%p19, %rd127, 1;
	@%p19 bra 	$L__BB9_28;
	add.s32 	%r102, %r163, 3;
	ld.global.s32 	%rd128, [%rd23+12];
	setp.gt.s64 	%p20, %rd238, %rd128;
	selp.b32 	%r165, %r102, %r165, %p20;
	min.s64 	%rd238, %rd238, %rd128;
$L__BB9_28:
	ld.global.u64 	%rd129, [%rd20+32];
	setp.lt.s64 	%p21, %rd129, 1;
	@%p21 bra 	$L__BB9_30;
	add.s32 	%r103, %r163, 4;
	ld.global.s32 	%rd130, [%rd23+16];
	setp.gt.s64 	%p22, %rd238, %rd130;
	selp.b32 	%r165, %r103, %r165, %p22;
	min.s64 	%rd238, %rd238, %rd130;
$L__BB9_30:
	ld.global.u64 	%rd131, [%rd20+40];
	setp.lt.s64 	%p23, %rd131, 1;
	@%p23 bra 	$L__BB9_32;
	add.s32 	%r104, %r163, 5;
	ld.global.s32 	%rd132, [%rd23+20];
	setp.gt.s64 	%p24, %rd238, %rd132;
	selp.b32 	%r165, %r104, %r165, %p24;
	min.s64 	%rd238, %rd238, %rd132;
$L__BB9_32:
	ld.global.u64 	%rd133, [%rd20+48];
	setp.lt.s64 	%p25, %rd133, 1;
	@%p25 bra 	$L__BB9_34;
	add.s32 	%r105, %r163, 6;
	ld.global.s32 	%rd134, [%rd23+24];
	setp.gt.s64 	%p26, %rd238, %rd134;
	selp.b32 	%r165, %r105, %r165, %p26;
	min.s64 	%rd238, %rd238, %rd134;
$L__BB9_34:
	ld.global.u64 	%rd135, [%rd20+56];
	setp.lt.s64 	%p27, %rd135, 1;
	@%p27 bra 	$L__BB9_36;
	add.s32 	%r106, %r163, 7;
	ld.global.s32 	%rd136, [%rd23+28];
	setp.gt.s64 	%p28, %rd238, %rd136;
	selp.b32 	%r165, %r106, %r165, %p28;
	min.s64 	%rd238, %rd238, %rd136;
$L__BB9_36:
	add.s32 	%r163, %r163, 8;
	and.b32  	%r181, %r70, 2147483640;
	setp.ne.s32 	%p29, %r163, %r181;
	@%p29 bra 	$L__BB9_20;
$L__BB9_37:
	setp.eq.s32 	%p30, %r10, 0;
	@%p30 bra 	$L__BB9_58;
	and.b32  	%r34, %r70, 3;
	setp.lt.u32 	%p31, %r10, 4;
	@%p31 bra 	$L__BB9_48;
	mul.wide.u32 	%rd137, %r181, 8;
	add.s64 	%rd39, %rd6, %rd137;
	ld.global.u64 	%rd138, [%rd39];
	setp.lt.s64 	%p32, %rd138, 1;
	@%p32 bra 	$L__BB9_41;
	add.s32 	%r108, %r181, %r9;
	mul.wide.s32 	%rd139, %r108, 4;
	add.s64 	%rd140, %rd1, %rd139;
	ld.global.s32 	%rd141, [%rd140];
	setp.gt.s64 	%p33, %rd238, %rd141;
	selp.b32 	%r165, %r181, %r165, %p33;
	min.s64 	%rd238, %rd238, %rd141;
$L__BB9_41:
	ld.global.u64 	%rd142, [%rd39+8];
	setp.lt.s64 	%p34, %rd142, 1;
	cvt.s64.s32 	%rd143, %r9;
	cvt.u64.u32 	%rd144, %r181;
	add.s64 	%rd145, %rd144, %rd143;
	shl.b64 	%rd146, %rd145, 2;
	add.s64 	%rd42, %rd1, %rd146;
	@%p34 bra 	$L__BB9_43;
	add.s32 	%r109, %r181, 1;
	ld.global.s32 	%rd147, [%rd42+4];
	setp.gt.s64 	%p35, %rd238, %rd147;
	selp.b32 	%r165, %r109, %r165, %p35;
	min.s64 	%rd238, %rd238, %rd147;
$L__BB9_43:
	ld.global.u64 	%rd148, [%rd39+16];
	setp.lt.s64 	%p36, %rd148, 1;
	@%p36 bra 	$L__BB9_45;
	add.s32 	%r110, %r181, 2;
	ld.global.s32 	%rd149, [%rd42+8];
	setp.gt.s64 	%p37, %rd238, %rd149;
	selp.b32 	%r165, %r110, %r165, %p37;
	min.s64 	%rd238, %rd238, %rd149;
$L__BB9_45:
	ld.global.u64 	%rd150, [%rd39+24];
	setp.lt.s64 	%p38, %rd150, 1;
	@%p38 bra 	$L__BB9_47;
	add.s32 	%r111, %r181, 3;
	ld.global.s32 	%rd151, [%rd42+12];
	setp.gt.s64 	%p39, %rd238, %rd151;
	selp.b32 	%r165, %r111, %r165, %p39;
	min.s64 	%rd238, %rd238, %rd151;
$L__BB9_47:
	add.s32 	%r181, %r181, 4;
$L__BB9_48:
	setp.eq.s32 	%p40, %r34, 0;
	@%p40 bra 	$L__BB9_58;
	setp.eq.s32 	%p41, %r34, 1;
	@%p41 bra 	$L__BB9_55;
	mul.wide.u32 	%rd152, %r181, 8;
	add.s64 	%rd50, %rd6, %rd152;
	ld.global.u64 	%rd153, [%rd50];
	setp.lt.s64 	%p42, %rd153, 1;
	@%p42 bra 	$L__BB9_52;
	add.s32 	%r113, %r181, %r9;
	mul.wide.s32 	%rd154, %r113, 4;
	add.s64 	%rd155, %rd1, %rd154;
	ld.global.s32 	%rd156, [%rd155];
	setp.gt.s64 	%p43, %rd238, %rd156;
	selp.b32 	%r165, %r181, %r165, %p43;
	min.s64 	%rd238, %rd238, %rd156;
$L__BB9_52:
	ld.global.u64 	%rd157, [%rd50+8];
	setp.lt.s64 	%p44, %rd157, 1;
	@%p44 bra 	$L__BB9_54;
	add.s32 	%r114, %r181, 1;
	cvt.s64.s32 	%rd158, %r9;
	cvt.s64.s32 	%rd159, %r181;
	add.s64 	%rd160, %rd159, %rd158;
	shl.b64 	%rd161, %rd160, 2;
	add.s64 	%rd162, %rd1, %rd161;
	ld.global.s32 	%rd163, [%rd162+4];
	setp.gt.s64 	%p45, %rd238, %rd163;
	selp.b32 	%r165, %r114, %r165, %p45;
	min.s64 	%rd238, %rd238, %rd163;
$L__BB9_54:
	add.s32 	%r181, %r181, 2;
$L__BB9_55:
	and.b32  	%r115, %r70, 1;
	setp.eq.b32 	%p46, %r115, 1;
	not.pred 	%p47, %p46;
	@%p47 bra 	$L__BB9_58;
	mul.wide.u32 	%rd164, %r181, 8;
	add.s64 	%rd165, %rd6, %rd164;
	ld.global.u64 	%rd166, [%rd165];
	setp.lt.s64 	%p48, %rd166, 1;
	@%p48 bra 	$L__BB9_58;
	add.s32 	%r116, %r181, %r9;
	mul.wide.s32 	%rd167, %r116, 4;
	add.s64 	%rd168, %rd1, %rd167;
	ld.global.s32 	%rd169, [%rd168];
	setp.gt.s64 	%p49, %rd238, %rd169;
	selp.b32 	%r165, %r181, %r165, %p49;
$L__BB9_58:
	add.u64 	%rd170, %SP, 0;
	add.u64 	%rd171, %SPL, 0;
	st.local.v2.u32 	[%rd171], {%r2, %r165};
	mov.u64 	%rd172, $str$10;
	cvta.global.u64 	%rd173, %rd172;
	{ // callseq 137, 0
	.param .b64 param0;
	st.param.b64 	[param0], %rd173;
	.param .b64 param1;
	st.param.b64 	[param1], %rd170;
	.param .b32 retval0;
	call.uni (retval0), 
	vprintf, 
	(
	param0, 
	param1
	);
	ld.param.b32 	%r117, [retval0];
	} // callseq 137
	setp.eq.s32 	%p50, %r165, -1;
	mov.f32 	%f12, 0f00000000;
	@%p50 bra 	$L__BB9_78;
	ld.param.u64 	%rd233, [_Z7computePiS_PxS0_P10populationS_S_iS_iS0_S0_S0_S0__param_5];
	mad.lo.s32 	%r120, %r70, %r2, %r165;
	cvta.to.global.u64 	%rd174, %rd233;
	mul.wide.s32 	%rd175, %r120, 4;
	add.s64 	%rd176, %rd174, %rd175;
	ld.global.u32 	%r59, [%rd176];
	setp.lt.s32 	%p52, %r71, 1;
	mov.pred 	%p65, 0;
	mov.b32 	%r190, 0;
	mov.u32 	%r191, %r190;
	@%p52 bra 	$L__BB9_68;
	mov.b32 	%r189, 0;
$L__BB9_61:
	mul.lo.s32 	%r122, %r189, 5;
	mul.wide.u32 	%rd177, %r122, 4;
	add.s64 	%rd56, %rd4, %rd177;
	ld.global.u32 	%r61, [%rd56];
	setp.ne.s32 	%p53, %r61, %r2;
	@%p53 bra 	$L__BB9_63;
	ld.global.u32 	%r123, [%rd56+4];
	setp.eq.s32 	%p54, %r123, %r59;
	@%p54 bra 	$L__BB9_65;
$L__BB9_63:
	setp.ne.s32 	%p55, %r61, %r59;
	@%p55 bra 	$L__BB9_67;
	ld.global.u32 	%r124, [%rd56+4];
	setp.ne.s32 	%p56, %r124, %r2;
	@%p56 bra 	$L__BB9_67;
$L__BB9_65:
	atom.relaxed.global.cas.b32 	%r125, [%rd56+16], 0, 1;
	setp.ne.s32 	%p57, %r125, 0;
	@%p57 bra 	$L__BB9_67;
	ld.global.u32 	%r127, [%rd56+12];
	ld.global.u32 	%r191, [%rd56+8];
	cvt.rn.f32.s32 	%f12, %r127;
	mov.pred 	%p65, -1;
	mov.u32 	%r190, %r189;
	bra.uni 	$L__BB9_68;
$L__BB9_67:
	add.s32 	%r189, %r189, 1;
	setp.ne.s32 	%p59, %r189, %r71;
	mov.b32 	%r191, 0;
	mov.u32 	%r190, %r71;
	@%p59 bra 	$L__BB9_61;
$L__BB9_68:
	cvta.to.local.u64 	%rd57, %rd170;
	ld.global.u32 	%r66, [%rd11+4];
	setp.lt.s32 	%p61, %r66, %r191;
	@%p61 bra 	$L__BB9_72;
	mul.wide.s32 	%rd179, %r165, 8;
	add.s64 	%rd58, %rd6, %rd179;
	ld.global.u32 	%r192, [%rd11];
	@%p65 bra 	$L__BB9_70;
	bra.uni 	$L__BB9_78;
$L__BB9_70:
	ld.global.u64 	%rd180, [%rd58];
	cvt.s64.s32 	%rd181, %r192;
	setp.lt.s64 	%p62, %rd180, %rd181;
	@%p62 bra 	$L__BB9_74;
	ld.global.u32 	%r128, [%rd11+-4];
	add.s32 	%r129, %r192, %r128;
	cvt.rn.f32.s32 	%f5, %r129;
	div.rn.f32 	%f6, %f5, %f12;
	cvt.rpi.f32.f32 	%f7, %f6;
	cvt.rzi.s32.f32 	%r130, %f7;
	mul.hi.s32 	%r131, %r191, 1717986919;
	shr.u32 	%r132, %r131, 31;
	shr.u32 	%r133, %r131, 1;
	add.s32 	%r134, %r133, %r132;
	mul.lo.s32 	%r135, %r134, %r130;
	ld.global.u32 	%r136, [%rd11+8];
	mad.lo.s32 	%r137, %r135, 60, %r136;
	st.global.u32 	[%rd11+8], %r137;
	st.global.u32 	[%rd11+-8], %r59;
	sub.s32 	%r138, %r66, %r191;
	st.global.u32 	[%rd11+4], %r138;
	mul.lo.s32 	%r139, %r1, %r70;
	mul.lo.s32 	%r140, %r139, 10;
	cvt.s64.s32 	%rd182, %r140;
	mul.wide.s32 	%rd183, %r1, 8;
	add.s64 	%rd184, %rd3, %rd183;
	ld.global.u64 	%rd185, [%rd184];
	add.s64 	%rd186, %rd185, %rd182;
	shl.b64 	%rd187, %rd186, 3;
	add.s64 	%rd188, %rd2, %rd187;
	cvt.s64.s32 	%rd189, %r59;
	st.global.u64 	[%rd188], %rd189;
	ld.global.u64 	%rd190, [%rd184];
	add.s64 	%rd191, %rd190, 1;
	st.global.u64 	[%rd184], %rd191;
	st.local.v2.u32 	[%rd57], {%r2, %r59};
	mov.u64 	%rd192, $str$11;
	cvta.global.u64 	%rd193, %rd192;
	add.u64 	%rd194, %SP, 0;
	{ // callseq 138, 0
	.param .b64 param0;
	st.param.b64 	[param0], %rd193;
	.param .b64 param1;
	st.param.b64 	[param1], %rd194;
	.param .b32 retval0;
	call.uni (retval0), 
	vprintf, 
	(
	param0, 
	param1
	);
	ld.param.b32 	%r141, [retval0];
	} // callseq 138
	bra.uni 	$L__BB9_77;
$L__BB9_72:
	not.pred 	%p63, %p65;
	@%p63 bra 	$L__BB9_78;
	ld.global.u32 	%r192, [%rd11];
$L__BB9_74:
	ld.global.u32 	%r143, [%rd11+-4];
	cvt.rn.f32.s32 	%f8, %r143;
	div.rn.f32 	%f9, %f8, %f12;
	cvt.rpi.f32.f32 	%f10, %f9;
	cvt.rzi.s32.f32 	%r144, %f10;
	mul.hi.s32 	%r145, %r191, 1717986919;
	shr.u32 	%r146, %r145, 31;
	shr.u32 	%r147, %r145, 1;
	add.s32 	%r148, %r147, %r146;
	mul.lo.s32 	%r149, %r148, %r144;
	ld.global.u32 	%r150, [%rd11+8];
	mad.lo.s32 	%r151, %r149, 60, %r150;
	st.global.u32 	[%rd11+8], %r151;
	setp.eq.s32 	%p64, %r192, 0;
	@%p64 bra 	$L__BB9_76;
	shr.s64 	%rd195, %rd9, 32;
	mul.lo.s32 	%r152, %r1, 90;
	cvt.s64.s32 	%rd196, %r152;
	ld.global.u64 	%rd197, [%rd12];
	mad.lo.s64 	%rd198, %rd197, 3, %rd196;
	shl.b64 	%rd199, %rd198, 3;
	add.s64 	%rd200, %rd5, %rd199;
	st.global.u64 	[%rd200], %rd195;
	cvt.s64.s32 	%rd201, %r192;
	ld.global.u64 	%rd202, [%rd12];
	mad.lo.s64 	%rd203, %rd202, 3, %rd196;
	shl.b64 	%rd204, %rd203, 3;
	add.s64 	%rd205, %rd5, %rd204;
	st.global.u64 	[%rd205+8], %rd201;
	ld.global.u64 	%rd206, [%rd12];
	mad.lo.s64 	%rd207, %rd206, 3, %rd196;
	shl.b64 	%rd208, %rd207, 3;
	add.s64 	%rd209, %rd5, %rd208;
	mov.b64 	%rd210, 0;
	st.global.u64 	[%rd209+16], %rd210;
	ld.global.u64 	%rd211, [%rd12];
	add.s64 	%rd212, %rd211, 1;
	st.global.u64 	[%rd12], %rd212;
$L__BB9_76:
	mov.b32 	%r153, 0;
	st.global.u32 	[%rd11], %r153;
	mul.lo.s32 	%r154, %r1, %r70;
	mul.lo.s32 	%r155, %r154, 10;
	cvt.s64.s32 	%rd213, %r155;
	mul.wide.s32 	%rd214, %r1, 8;
	add.s64 	%rd215, %rd3, %rd214;
	ld.global.u64 	%rd216, [%rd215];
	add.s64 	%rd217, %rd216, %rd213;
	shl.b64 	%rd218, %rd217, 3;
	add.s64 	%rd219, %rd2, %rd218;
	cvt.s64.s32 	%rd220, %r59;
	st.global.u64 	[%rd219], %rd220;
	ld.global.u64 	%rd221, [%rd215];
	add.s64 	%rd222, %rd221, 1;
	st.global.u64 	[%rd215], %rd222;
	st.local.v2.u32 	[%rd57], {%r2, %r59};
	mov.u64 	%rd223, $str$12;
	cvta.global.u64 	%rd224, %rd223;
	add.u64 	%rd225, %SP, 0;
	{ // callseq 139, 0
	.param .b64 param0;
	st.param.b64 	[param0], %rd224;
	.param .b64 param1;
	st.param.b64 	[param1], %rd225;
	.param .b32 retval0;
	call.uni (retval0), 
	vprintf, 
	(
	param0, 
	param1
	);
	ld.param.b32 	%r156, [retval0];
	} // callseq 139
$L__BB9_77:
	ld.param.u64 	%rd234, [_Z7computePiS_PxS0_P10populationS_S_iS_iS0_S0_S0_S0__param_8];
	cvt.s64.s32 	%rd226, %r59;
	st.global.u64 	[%rd7], %rd226;
	cvta.to.global.u64 	%rd227, %rd234;
	mov.b32 	%r158, 1;
	st.global.u32 	[%rd227], %r158;
	mul.lo.s32 	%r159, %r190, 5;
	mul.wide.u32 	%rd228, %r159, 4;
	add.s64 	%rd229, %rd4, %rd228;
	mov.b32 	%r160, 0;
	st.global.u32 	[%rd229+16], %r160;
$L__BB9_78:
	ret;

}
	// .globl	_Z13floydWarshallPiiiS_
.visible .entry _Z13floydWarshallPiiiS_(
	.param .u64 .ptr .align 1 _Z13floydWarshallPiiiS__param_0,
	.param .u32 _Z13floydWarshallPiiiS__param_1,
	.param .u32 _Z13floydWarshallPiiiS__param_2,
	.param .u64 .ptr .align 1 _Z13floydWarshallPiiiS__param_3
)
{
	.reg .pred 	%p<10>;
	.reg .b32 	%r<19>;
	.reg .b64 	%rd<15>;

	ld.param.u64 	%rd4, [_Z13floydWarshallPiiiS__param_0];
	ld.param.u32 	%r9, [_Z13floydWarshallPiiiS__param_1];
	ld.param.u32 	%r10, [_Z13floydWarshallPiiiS__param_2];
	ld.param.u64 	%rd3, [_Z13floydWarshallPiiiS__param_3];
	cvta.to.global.u64 	%rd1, %rd4;
	mov.u32 	%r11, %ctaid.x;
	mov.u32 	%r12, %ntid.x;
	mov.u32 	%r13, %tid.x;
	mad.lo.s32 	%r14, %r11, %r12, %r13;
	div.s32 	%r1, %r14, %r9;
	mul.lo.s32 	%r15, %r1, %r9;
	sub.s32 	%r2, %r14, %r15;
	setp.eq.s32 	%p1, %r1, %r10;
	setp.eq.s32 	%p2, %r2, %r10;
	or.pred  	%p3, %p1, %p2;
	@%p3 bra 	$L__BB10_6;
	setp.ge.s32 	%p4, %r1, %r9;
	setp.lt.s32 	%p5, %r9, 0;
	or.pred  	%p6, %p5, %p4;
	@%p6 bra 	$L__BB10_6;
	add.s32 	%r4, %r15, %r10;
	mul.wide.s32 	%rd5, %r4, 4;
	add.s64 	%rd6, %rd1, %rd5;
	ld.global.u32 	%r5, [%rd6];
	setp.eq.s32 	%p7, %r5, 2147483647;
	@%p7 bra 	$L__BB10_6;
	mad.lo.s32 	%r16, %r10, %r9, %r2;
	mul.wide.s32 	%rd7, %r16, 4;
	add.s64 	%rd8, %rd1, %rd7;
	ld.global.u32 	%r6, [%rd8];
	setp.eq.s32 	%p8, %r6, 2147483647;
	@%p8 bra 	$L__BB10_6;
	add.s32 	%r7, %r15, %r2;
	mul.wide.s32 	%rd9, %r7, 4;
	add.s64 	%rd2, %rd1, %rd9;
	ld.global.u32 	%r17, [%rd2];
	add.s32 	%r8, %r6, %r5;
	setp.le.s32 	%p9, %r17, %r8;
	@%p9 bra 	$L__BB10_6;
	cvta.to.global.u64 	%rd10, %rd3;
	st.global.u32 	[%rd2], %r8;
	add.s64 	%rd12, %rd10, %rd5;
	ld.global.u32 	%r18, [%rd12];
	add.s64 	%rd14, %rd10, %rd9;
	st.global.u32 	[%rd14], %r18;
$L__BB10_6:
	ret;

}


// ===== COMPILED SASS (sm_100) =====

	.target	sm_100

	.elftype	@"ET_EXEC"


//--------------------- .note.nv.tkinfo           --------------------------
	.section	.note.nv.tkinfo,"",@"SHT_NOTE"
	.sectionflags	@"SHF_NOTE_NV_TKINFO"
	.tkinfo
        /*0018*/ 	.word	0x00000002
        /*0030*/ 	.string	""
        /*0030*/ 	.string	"ptxas"
        /*0030*/ 	.string	"Cuda compilation tools, release 13.0, V13.0.88"
        /*0030*/ 	.string	"Build cuda_13.0.r13.0/compiler.36424714_0"
        /*0030*/ 	.string	"-arch sm_100 -m 64 "



//--------------------- .note.nv.cuinfo           --------------------------
	.section	.note.nv.cuinfo,"",@"SHT_NOTE"
	.sectionflags	@"SHF_NOTE_NV_CUINFO"
        /*0018*/ 	.short	0x0002
        /*001a*/ 	.short	0x0064
        /*001c*/ 	.short	0x0082
	.zero		2


//--------------------- .nv.info                  --------------------------
	.section	.nv.info,"",@"SHT_CUDA_INFO"
	.align	4


	//----- nvinfo : EIATTR_REGCOUNT
	.align		4
        /*0000*/ 	.byte	0x04, 0x2f
        /*0002*/ 	.short	(.L_15 - .L_14)
	.align		4
.L_14:
        /*0004*/ 	.word	index@(_Z4initPxS_S_ii)
        /*0008*/ 	.word	0x0000000e


	//----- nvinfo : EIATTR_FRAME_SIZE
	.align		4
.L_15:
        /*000c*/ 	.byte	0x04, 0x11
        /*000e*/ 	.short	(.L_17 - .L_16)
	.align		4
.L_16:
        /*0010*/ 	.word	index@(_Z4initPxS_S_ii)
        /*0014*/ 	.word	0x00000000


	//----- nvinfo : EIATTR_REGCOUNT
	.align		4
.L_17:
        /*0018*/ 	.byte	0x04, 0x2f
        /*001a*/ 	.short	(.L_19 - .L_18)
	.align		4
.L_18:
        /*001c*/ 	.word	index@(_Z5printPiS_i)
        /*0020*/ 	.word	0x00000020


	//----- nvinfo : EIATTR_FRAME_SIZE
	.align		4
.L_19:
        /*0024*/ 	.byte	0x04, 0x11
        /*0026*/ 	.short	(.L_21 - .L_20)
	.align		4
.L_20:
        /*0028*/ 	.word	index@(_Z5printPiS_i)
        /*002c*/ 	.word	0x00000008


	//----- nvinfo : EIATTR_REGCOUNT
	.align		4
.L_21:
        /*0030*/ 	.byte	0x04, 0x2f
        /*0032*/ 	.short	(.L_23 - .L_22)
	.align		4
.L_22:
        /*0034*/ 	.word	index@(_Z11printKernelPxi)
        /*0038*/ 	.word	0x0000001b


	//----- nvinfo : EIATTR_FRAME_SIZE
	.align		4
.L_23:
        /*003c*/ 	.byte	0x04, 0x11
        /*003e*/ 	.short	(.L_25 - .L_24)
	.align		4
.L_24:
        /*0040*/ 	.word	index@(_Z11printKernelPxi)
        /*0044*/ 	.word	0x00000008


	//----- nvinfo : EIATTR_REGCOUNT
	.align		4
.L_25:
        /*0048*/ 	.byte	0x04, 0x2f
        /*004a*/ 	.short	(.L_27 - .L_26)
	.align		4
.L_26:
        /*004c*/ 	.word	index@(_Z9printRoadPii)
        /*0050*/ 	.word	0x0000001c


	//----- nvinfo : EIATTR_FRAME_SIZE
	.align		4
.L_27:
        /*0054*/ 	.byte	0x04, 0x11
        /*0056*/ 	.short	(.L_29 - .L_28)
	.align		4
.L_28:
        /*0058*/ 	.word	index@(_Z9printRoadPii)
        /*005c*/ 	.word	0x00000018


	//----- nvinfo : EIATTR_REGCOUNT
	.align		4
.L_29:
        /*0060*/ 	.byte	0x04, 0x2f
        /*0062*/ 	.short	(.L_31 - .L_30)
	.align		4
.L_30:
        /*0064*/ 	.word	index@(_Z9printpathPxS_ii)
        /*0068*/ 	.word	0x0000001b


	//----- nvinfo : EIATTR_FRAME_SIZE
	.align		4
.L_31:
        /*006c*/ 	.byte	0x04, 0x11
        /*006e*/ 	.short	(.L_33 - .L_32)
	.align		4
.L_32:
        /*0070*/ 	.word	index@(_Z9printpathPxS_ii)
        /*0074*/ 	.word	0x00000008


	//----- nvinfo : EIATTR_REGCOUNT
	.align		4
.L_33:
        /*0078*/ 	.byte	0x04, 0x2f
        /*007a*/ 	.short	(.L_35 - .L_34)
	.align		4
.L_34:
        /*007c*/ 	.word	index@(_Z15printpopulationP10populationi)
        /*0080*/ 	.word	0x0000001c


	//----- nvinfo : EIATTR_FRAME_SIZE
	.align		4
.L_35:
        /*0084*/ 	.byte	0x04, 0x11
        /*0086*/ 	.short	(.L_37 - .L_36)
	.align		4
.L_36:
        /*0088*/ 	.word	index@(_Z15printpopulationP10populationi)
        /*008c*/ 	.word	0x00000018


	//----- nvinfo : EIATTR_REGCOUNT
	.align		4
.L_37:
        /*0090*/ 	.byte	0x04, 0x2f
        /*0092*/ 	.short	(.L_39 - .L_38)
	.align		4
.L_38:
        /*0094*/ 	.word	index@(_Z9printDropPxS_i)
        /*0098*/ 	.word	0x0000001e


	//----- nvinfo : EIATTR_FRAME_SIZE
	.align		4
.L_39:
        /*009c*/ 	.byte	0x04, 0x11
        /*009e*/ 	.short	(.L_41 - .L_40)
	.align		4
.L_40:
        /*00a0*/ 	.word	index@(_Z9printDropPxS_i)
        /*00a4*/ 	.word	0x00000008


	//----- nvinfo : EIATTR_REGCOUNT
	.align		4
.L_41:
        /*00a8*/ 	.byte	0x04, 0x2f
        /*00aa*/ 	.short	(.L_43 - .L_42)
	.align		4
.L_42:
        /*00ac*/ 	.word	index@(_Z10initKernelPxi)
        /*00b0*/ 	.word	0x0000000b


	//----- nvinfo : EIATTR_FRAME_SIZE
	.align		4
.L_43:
        /*00b4*/ 	.byte	0x04, 0x11
        /*00b6*/ 	.short	(.L_45 - .L_44)
	.align		4
.L_44:
        /*00b8*/ 	.word	index@(_Z10initKernelPxi)
        /*00bc*/ 	.word	0x00000000


	//----- nvinfo : EIATTR_REGCOUNT
	.align		4
.L_45:
        /*00c0*/ 	.byte	0x04, 0x2f
        /*00c2*/ 	.short	(.L_47 - .L_46)
	.align		4
.L_46:
        /*00c4*/ 	.word	index@(_Z8initPathPxiS_iS_)
        /*00c8*/ 	.word	0x0000000e


	//----- nvinfo : EIATTR_FRAME_SIZE
	.align		4
.L_47:
        /*00cc*/ 	.byte	0x04, 0x11
        /*00ce*/ 	.short	(.L_49 - .L_48)
	.align		4
.L_48:
        /*00d0*/ 	.word	index@(_Z8initPathPxiS_iS_)
        /*00d4*/ 	.word	0x00000000


	//----- nvinfo : EIATTR_REGCOUNT
	.align		4
.L_49:
        /*00d8*/ 	.byte	0x04, 0x2f
        /*00da*/ 	.short	(.L_51 - .L_50)
	.align		4
.L_50:
        /*00dc*/ 	.word	index@(_Z7computePiS_PxS0_P10populationS_S_iS_iS0_S0_S0_S0_)
        /*00e0*/ 	.word	0x00000022


	//----- nvinfo : EIATTR_FRAME_SIZE
	.align		4
.L_51:
        /*00e4*/ 	.byte	0x04, 0x11
        /*00e6*/ 	.short	(.L_53 - .L_52)
	.align		4
.L_52:
        /*00e8*/ 	.word	index@($__internal_0_$__cuda_sm3x_div_rn_noftz_f32_slowpath)
        /*00ec*/ 	.word	0x00000008


	//----- nvinfo : EIATTR_FRAME_SIZE
	.align		4
.L_53:
        /*00f0*/ 	.byte	0x04, 0x11
        /*00f2*/ 	.short	(.L_55 - .L_54)
	.align		4
.L_54:
        /*00f4*/ 	.word	index@(_Z7computePiS_PxS0_P10populationS_S_iS_iS0_S0_S0_S0_)
        /*00f8*/ 	.word	0x00000008


	//----- nvinfo : EIATTR_REGCOUNT
	.align		4
.L_55:
        /*00fc*/ 	.byte	0x04, 0x2f
        /*00fe*/ 	.short	(.L_57 - .L_56)
	.align		4
.L_56:
        /*0100*/ 	.word	index@(_Z13floydWarshallPiiiS_)
        /*0104*/ 	.word	0x0000000e


	//----- nvinfo : EIATTR_FRAME_SIZE
	.align		4
.L_57:
        /*0108*/ 	.byte	0x04, 0x11
        /*010a*/ 	.short	(.L_59 - .L_58)
	.align		4
.L_58:
        /*010c*/ 	.word	index@(_Z13floydWarshallPiiiS_)
        /*0110*/ 	.word	0x00000000


	//----- nvinfo : EIATTR_MIN_STACK_SIZE
	.align		4
.L_59:
        /*0114*/ 	.byte	0x04, 0x12
        /*0116*/ 	.short	(.L_61 - .L_60)
	.align		4
.L_60:
        /*0118*/ 	.word	index@(_Z13floydWarshallPiiiS_)
        /*011c*/ 	.word	0x00000000


	//----- nvinfo : EIATTR_MIN_STACK_SIZE
	.align		4
.L_61:
        /*0120*/ 	.byte	0x04, 0x12
        /*0122*/ 	.short	(.L_63 - .L_62)
	.align		4
.L_62:
        /*0124*/ 	.word	index@(_Z7computePiS_PxS0_P10populationS_S_iS_iS0_S0_S0_S0_)
        /*0128*/ 	.word	0x00000008


	//----- nvinfo : EIATTR_MIN_STACK_SIZE
	.align		4
.L_63:
        /*012c*/ 	.byte	0x04, 0x12
        /*012e*/ 	.short	(.L_65 - .L_64)
	.align		4
.L_64:
        /*0130*/ 	.word	index@(_Z8initPathPxiS_iS_)
        /*0134*/ 	.word	0x00000000


	//----- nvinfo : EIATTR_MIN_STACK_SIZE
	.align		4
.L_65:
        /*0138*/ 	.byte	0x04, 0x12
        /*013a*/ 	.short	(.L_67 - .L_66)
	.align		4
.L_66:
        /*013c*/ 	.word	index@(_Z10initKernelPxi)
        /*0140*/ 	.word	0x00000000


	//----- nvinfo : EIATTR_MIN_STACK_SIZE
	.align		4
.L_67:
        /*0144*/ 	.byte	0x04, 0x12
        /*0146*/ 	.short	(.L_69 - .L_68)
	.align		4
.L_68:
        /*0148*/ 	.word	index@(_Z9printDropPxS_i)
        /*014c*/ 	.word	0x00000008


	//----- nvinfo : EIATTR_MIN_STACK_SIZE
	.align		4
.L_69:
        /*0150*/ 	.byte	0x04, 0x12
        /*0152*/ 	.short	(.L_71 - .L_70)
	.align		4
.L_70:
        /*0154*/ 	.word	index@(_Z15printpopulationP10populationi)
        /*0158*/ 	.word	0x00000018


	//----- nvinfo : EIATTR_MIN_STACK_SIZE
	.align		4
.L_71:
        /*015c*/ 	.byte	0x04, 0x12
        /*015e*/ 	.short	(.L_73 - .L_72)
	.align		4
.L_72:
        /*0160*/ 	.word	index@(_Z9printpathPxS_ii)
        /*0164*/ 	.word	0x00000008


	//----- nvinfo : EIATTR_MIN_STACK_SIZE
	.align		4
.L_73:
        /*0168*/ 	.byte	0x04, 0x12
        /*016a*/ 	.short	(.L_75 - .L_74)
	.align		4
.L_74:
        /*016c*/ 	.word	index@(_Z9printRoadPii)
        /*0170*/ 	.word	0x00000018


	//----- nvinfo : EIATTR_MIN_STACK_SIZE
	.align		4
.L_75:
        /*0174*/ 	.byte	0x04, 0x12
        /*0176*/ 	.short	(.L_77 - .L_76)
	.align		4
.L_76:
        /*0178*/ 	.word	index@(_Z11printKernelPxi)
        /*017c*/ 	.word	0x00000008


	//----- nvinfo : EIATTR_MIN_STACK_SIZE
	.align		4
.L_77:
        /*0180*/ 	.byte	0x04, 0x12
        /*0182*/ 	.short	(.L_79 - .L_78)
	.align		4
.L_78:
        /*0184*/ 	.word	index@(_Z5printPiS_i)
        /*0188*/ 	.word	0x00000008


	//----- nvinfo : EIATTR_MIN_STACK_SIZE
	.align		4
.L_79:
        /*018c*/ 	.byte	0x04, 0x12
        /*018e*/ 	.short	(.L_81 - .L_80)
	.align		4
.L_80:
        /*0190*/ 	.word	index@(_Z4initPxS_S_ii)
        /*0194*/ 	.word	0x00000000
.L_81:


//--------------------- .nv.compat                --------------------------
	.section	.nv.compat,"",@"SHT_CUDA_COMPAT_INFO"
	.align	4
        /*0000*/ 	.byte	0x02, 0x09, 0x00, 0x00, 0x02, 0x02, 0x01, 0x00, 0x02, 0x05, 0x05, 0x00, 0x03, 0x07, 0x01, 0x01
        /*0010*/ 	.byte	0x02, 0x03, 0x00, 0x00, 0x02, 0x06, 0x01, 0x00, 0x04, 0x0b, 0x08, 0x00, 0x01, 0x00, 0x00, 0x00
        /*0020*/ 	.byte	0x00, 0x00, 0x00, 0x00


//--------------------- .nv.info._Z13floydWarshallPiiiS_ --------------------------
	.section	.nv.info._Z13floydWarshallPiiiS_,"",@"SHT_CUDA_INFO"
	.sectionflags	@""
	.align	4


	//----- nvinfo : EIATTR_CUDA_API_VERSION
	.align		4
        /*0000*/ 	.byte	0x04, 0x37
        /*0002*/ 	.short	(.L_83 - .L_82)
.L_82:
        /*0004*/ 	.word	0x00000082


	//----- nvinfo : EIATTR_KPARAM_INFO
	.align		4
.L_83:
        /*0008*/ 	.byte	0x04, 0x17
        /*000a*/ 	.short	(.L_85 - .L_84)
.L_84:
        /*000c*/ 	.word	0x00000000
        /*0010*/ 	.short	0x0003
        /*0012*/ 	.short	0x0010
        /*0014*/ 	.byte	0x00, 0xf5, 0x21, 0x00


	//----- nvinfo : EIATTR_KPARAM_INFO
	.align		4
.L_85:
        /*0018*/ 	.byte	0x04, 0x17
        /*001a*/ 	.short	(.L_87 - .L_86)
.L_86:
        /*001c*/ 	.word	0x00000000
        /*0020*/ 	.short	0x0002
        /*0022*/ 	.short	0x000c
        /*0024*/ 	.byte	0x00, 0xf0, 0x11, 0x00


	//----- nvinfo : EIATTR_KPARAM_INFO
	.align		4
.L_87:
        /*0028*/ 	.byte	0x04, 0x17
        /*002a*/ 	.short	(.L_89 - .L_88)
.L_88:
        /*002c*/ 	.word	0x00000000
        /*0030*/ 	.short	0x0001
        /*0032*/ 	.short	0x0008
        /*0034*/ 	.byte	0x00, 0xf0, 0x11, 0x00


	//----- nvinfo : EIATTR_KPARAM_INFO
	.align		4
.L_89:
        /*0038*/ 	.byte	0x04, 0x17
        /*003a*/ 	.short	(.L_91 - .L_90)
.L_90:
        /*003c*/ 	.word	0x00000000
        /*0040*/ 	.short	0x0000
        /*0042*/ 	.short	0x0000
        /*0044*/ 	.byte	0x00, 0xf5, 0x21, 0x00


	//----- nvinfo : EIATTR_SPARSE_MMA_MASK
	.align		4
.L_91:
        /*0048*/ 	.byte	0x03, 0x50
        /*004a*/ 	.short	0x0000


	//----- nvinfo : EIATTR_MAXREG_COUNT
	.align		4
        /*004c*/ 	.byte	0x03, 0x1b
        /*004e*/ 	.short	0x00ff


	//----- nvinfo : EIATTR_MERCURY_ISA_VERSION
	.align		4
        /*0050*/ 	.byte	0x03, 0x5f
        /*0052*/ 	.short	0x0101


	//----- nvinfo : EIATTR_VRC_CTA_INIT_COUNT
	.align		4
        /*0054*/ 	.byte	0x02, 0x4a
	.zero		1
	.zero		1


	//----- nvinfo : EIATTR_EXIT_INSTR_OFFSETS
	.align		4
        /*0058*/ 	.byte	0x04, 0x1c
        /*005a*/ 	.short	(.L_93 - .L_92)


	//   ....[0]....
.L_92:
        /*005c*/ 	.word	0x00000220


	//   ....[1]....
        /*0060*/ 	.word	0x00000250


	//   ....[2]....
        /*0064*/ 	.word	0x000002c0


	//   ....[3]....
        /*0068*/ 	.word	0x00000310


	//   ....[4]....
        /*006c*/ 	.word	0x00000360


	//   ....[5]....
        /*0070*/ 	.word	0x000003d0


	//----- nvinfo : EIATTR_CBANK_PARAM_SIZE
	.align		4
.L_93:
        /*0074*/ 	.byte	0x03, 0x19
        /*0076*/ 	.short	0x0018


	//----- nvinfo : EIATTR_PARAM_CBANK
	.align		4
        /*0078*/ 	.byte	0x04, 0x0a
        /*007a*/ 	.short	(.L_95 - .L_94)
	.align		4
.L_94:
        /*007c*/ 	.word	index@(.nv.constant0._Z13floydWarshallPiiiS_)
        /*0080*/ 	.short	0x0380
        /*0082*/ 	.short	0x0018


	//----- nvinfo : EIATTR_SW_WAR
	.align		4
.L_95:
        /*0084*/ 	.byte	0x04, 0x36
        /*0086*/ 	.short	(.L_97 - .L_96)
.L_96:
        /*0088*/ 	.word	0x00000008
.L_97:


//--------------------- .nv.info._Z7computePiS_PxS0_P10populationS_S_iS_iS0_S0_S0_S0_ --------------------------
	.section	.nv.info._Z7computePiS_PxS0_P10populationS_S_iS_iS0_S0_S0_S0_,"",@"SHT_CUDA_INFO"
	.sectionflags	@""
	.align	4


	//----- nvinfo : EIATTR_CUDA_API_VERSION
	.align		4
        /*0000*/ 	.byte	0x04, 0x37
        /*0002*/ 	.short	(.L_99 - .L_98)
.L_98:
        /*0004*/ 	.word	0x00000082


	//----- nvinfo : EIATTR_KPARAM_INFO
	.align		4
.L_99:
        /*0008*/ 	.byte	0x04, 0x17
        /*000a*/ 	.short	(.L_101 - .L_100)
.L_100:
        /*000c*/ 	.word	0x00000000
        /*0010*/ 	.short	0x000d
        /*0012*/ 	.short	0x0068
        /*0014*/ 	.byte	0x00, 0xf5, 0x21, 0x00


	//----- nvinfo : EIATTR_KPARAM_INFO
	.align		4
.L_101:
        /*0018*/ 	.byte	0x04, 0x17
        /*001a*/ 	.short	(.L_103 - .L_102)
.L_102:
        /*001c*/ 	.word	0x00000000
        /*0020*/ 	.short	0x000c
        /*0022*/ 	.short	0x0060
        /*0024*/ 	.byte	0x00, 0xf5, 0x21, 0x00


	//----- nvinfo : EIATTR_KPARAM_INFO
	.align		4
.L_103:
        /*0028*/ 	.byte	0x04, 0x17
        /*002a*/ 	.short	(.L_105 - .L_104)
.L_104:
        /*002c*/ 	.word	0x00000000
        /*0030*/ 	.short	0x000b
        /*0032*/ 	.short	0x0058
        /*0034*/ 	.byte	0x00, 0xf5, 0x21, 0x00


	//----- nvinfo : EIATTR_KPARAM_INFO
	.align		4
.L_105:
        /*0038*/ 	.byte	0x04, 0x17
        /*003a*/ 	.short	(.L_107 - .L_106)
.L_106:
        /*003c*/ 	.word	0x00000000
        /*0040*/ 	.short	0x000a
        /*0042*/ 	.short	0x0050
        /*0044*/ 	.byte	0x00, 0xf5, 0x21, 0x00


	//----- nvinfo : EIATTR_KPARAM_INFO
	.align		4
.L_107:
        /*0048*/ 	.byte	0x04, 0x17
        /*004a*/ 	.short	(.L_109 - .L_108)
.L_108:
        /*004c*/ 	.word	0x00000000
        /*0050*/ 	.short	0x0009
        /*0052*/ 	.short	0x0048
        /*0054*/ 	.byte	0x00, 0xf0, 0x11, 0x00


	//----- nvinfo : EIATTR_KPARAM_INFO
	.align		4
.L_109:
        /*0058*/ 	.byte	0x04, 0x17
        /*005a*/ 	.short	(.L_111 - .L_110)
.L_110:
        /*005c*/ 	.word	0x00000000
        /*0060*/ 	.short	0x0008
        /*0062*/ 	.short	0x0040
        /*0064*/ 	.byte	0x00, 0xf5, 0x21, 0x00


	//----- nvinfo : EIATTR_KPARAM_INFO
	.align		4
.L_111:
        /*0068*/ 	.byte	0x04, 0x17
        /*006a*/ 	.short	(.L_113 - .L_112)
.L_112:
        /*006c*/ 	.word	0x00000000
        /*0070*/ 	.short	0x0007
        /*0072*/ 	.short	0x0038
        /*0074*/ 	.byte	0x00, 0xf0, 0x11, 0x00


	//----- nvinfo : EIATTR_KPARAM_INFO
	.align		4
.L_113:
        /*0078*/ 	.byte	0x04, 0x17
        /*007a*/ 	.short	(.L_115 - .L_114)
.L_114:
        /*007c*/ 	.word	0x00000000
        /*0080*/ 	.short	0x0006
        /*0082*/ 	.short	0x0030
        /*0084*/ 	.byte	0x00, 0xf5, 0x21, 0x00


	//----- nvinfo : EIATTR_KPARAM_INFO
	.align		4
.L_115:
        /*0088*/ 	.byte	0x04, 0x17
        /*008a*/ 	.short	(.L_117 - .L_116)
.L_116:
        /*008c*/ 	.word	0x00000000
        /*0090*/ 	.short	0x0005
        /*0092*/ 	.short	0x0028
        /*0094*/ 	.byte	0x00, 0xf5, 0x21, 0x00


	//----- nvinfo : EIATTR_KPARAM_INFO
	.align		4
.L_117:
        /*0098*/ 	.byte	0x04, 0x17
        /*009a*/ 	.short	(.L_119 - .L_118)
.L_118:
        /*009c*/ 	.word	0x00000000
        /*00a0*/ 	.short	0x0004
        /*00a2*/ 	.short	0x0020
        /*00a4*/ 	.byte	0x00, 0xf5, 0x21, 0x00


	//----- nvinfo : EIATTR_KPARAM_INFO
	.align		4
.L_119:
        /*00a8*/ 	.byte	0x04, 0x17
        /*00aa*/ 	.short	(.L_121 - .L_120)
.L_120:
        /*00ac*/ 	.word	0x00000000
        /*00b0*/ 	.short	0x0003
        /*00b2*/ 	.short	0x0018
        /*00b4*/ 	.byte	0x00, 0xf5, 0x21, 0x00


	//----- nvinfo : EIATTR_KPARAM_INFO
	.align		4
.L_121:
        /*00b8*/ 	.byte	0x04, 0x17
        /*00ba*/ 	.short	(.L_123 - .L_122)
.L_122:
        /*00bc*/ 	.word	0x00000000
        /*00c0*/ 	.short	0x0002
        /*00c2*/ 	.short	0x0010
        /*00c4*/ 	.byte	0x00, 0xf5, 0x21, 0x00


	//----- nvinfo : EIATTR_KPARAM_INFO
	.align		4
.L_123:
        /*00c8*/ 	.byte	0x04, 0x17
        /*00ca*/ 	.short	(.L_125 - .L_124)
.L_124:
        /*00cc*/ 	.word	0x00000000
        /*00d0*/ 	.short	0x0001
        /*00d2*/ 	.short	0x0008
        /*00d4*/ 	.byte	0x00, 0xf5, 0x21, 0x00


	//----- nvinfo : EIATTR_KPARAM_INFO
	.align		4
.L_125:
        /*00d8*/ 	.byte	0x04, 0x17
        /*00da*/ 	.short	(.L_127 - .L_126)
.L_126:
        /*00dc*/ 	.word	0x00000000
        /*00e0*/ 	.short	0x0000
        /*00e2*/ 	.short	0x0000
        /*00e4*/ 	.byte	0x00, 0xf5, 0x21, 0x00


	//----- nvinfo : EIATTR_SPARSE_MMA_MASK
	.align		4
.L_127:
        /*00e8*/ 	.byte	0x03, 0x50
        /*00ea*/ 	.short	0x0000


	//----- nvinfo : EIATTR_MAXREG_COUNT
	.align		4
        /*00ec*/ 	.byte	0x03, 0x1b
        /*00ee*/ 	.short	0x00ff


	//----- nvinfo : EIATTR_EXTERNS
	.align		4
        /*00f0*/ 	.byte	0x04, 0x0f
        /*00f2*/ 	.short	(.L_129 - .L_128)


	//   ....[0]....
	.align		4
.L_128:
        /*00f4*/ 	.word	index@(vprintf)


	//----- nvinfo : EIATTR_MERCURY_ISA_VERSION
	.align		4
.L_129:
        /*00f8*/ 	.byte	0x03, 0x5f
        /*00fa*/ 	.short	0x0101


	//----- nvinfo : EIATTR_VRC_CTA_INIT_COUNT
	.align		4
        /*00fc*/ 	.byte	0x02, 0x4a
	.zero		1
	.zero		1


	//----- nvinfo : EIATTR_SYSCALL_OFFSETS
	.align		4
        /*0100*/ 	.byte	0x04, 0x46
        /*0102*/ 	.short	(.L_131 - .L_130)


	//   ....[0]....
.L_130:
        /*0104*/ 	.word	0x00000580


	//   ....[1]....
        /*0108*/ 	.word	0x00001a80


	//   ....[2]....
        /*010c*/ 	.word	0x00002250


	//   ....[3]....
        /*0110*/ 	.word	0x00002810


	//----- nvinfo : EIATTR_EXIT_INSTR_OFFSETS
	.align		4
.L_131:
        /*0114*/ 	.byte	0x04, 0x1c
        /*0116*/ 	.short	(.L_133 - .L_132)


	//   ....[0]....
.L_132:
        /*0118*/ 	.word	0x000000e0


	//   ....[1]....
        /*011c*/ 	.word	0x00000130


	//   ....[2]....
        /*0120*/ 	.word	0x000008c0


	//   ....[3]....
        /*0124*/ 	.word	0x00001aa0


	//   ....[4]....
        /*0128*/ 	.word	0x00001e60


	//   ....[5]....
        /*012c*/ 	.word	0x00002270


	//   ....[6]....
        /*0130*/ 	.word	0x000028d0


	//----- nvinfo : EIATTR_CRS_STACK_SIZE
	.align		4
.L_133:
        /*0134*/ 	.byte	0x04, 0x1e
        /*0136*/ 	.short	(.L_135 - .L_134)
.L_134:
        /*0138*/ 	.word	0x00000000


	//----- nvinfo : EIATTR_CBANK_PARAM_SIZE
	.align		4
.L_135:
        /*013c*/ 	.byte	0x03, 0x19
        /*013e*/ 	.short	0x0070


	//----- nvinfo : EIATTR_PARAM_CBANK
	.align		4
        /*0140*/ 	.byte	0x04, 0x0a
        /*0142*/ 	.short	(.L_137 - .L_136)
	.align		4
.L_136:
        /*0144*/ 	.word	index@(.nv.constant0._Z7computePiS_PxS0_P10populationS_S_iS_iS0_S0_S0_S0_)
        /*0148*/ 	.short	0x0380
        /*014a*/ 	.short	0x0070


	//----- nvinfo : EIATTR_SW_WAR
	.align		4
.L_137:
        /*014c*/ 	.byte	0x04, 0x36
        /*014e*/ 	.short	(.L_139 - .L_138)
.L_138:
        /*0150*/ 	.word	0x00000008
.L_139:


//--------------------- .nv.info._Z8initPathPxiS_iS_ --------------------------
	.section	.nv.info._Z8initPathPxiS_iS_,"",@"SHT_CUDA_INFO"
	.sectionflags	@""
	.align	4


	//----- nvinfo : EIATTR_CUDA_API_VERSION
	.align		4
        /*0000*/ 	.byte	0x04, 0x37
        /*0002*/ 	.short	(.L_141 - .L_140)
.L_140:
        /*0004*/ 	.word	0x00000082


	//----- nvinfo : EIATTR_KPARAM_INFO
	.align		4
.L_141:
        /*0008*/ 	.byte	0x04, 0x17
        /*000a*/ 	.short	(.L_143 - .L_142)
.L_142:
        /*000c*/ 	.word	0x00000000
        /*0010*/ 	.short	0x0004
        /*0012*/ 	.short	0x0020
        /*0014*/ 	.byte	0x00, 0xf5, 0x21, 0x00


	//----- nvinfo : EIATTR_KPARAM_INFO
	.align		4
.L_143:
        /*0018*/ 	.byte	0x04, 0x17
        /*001a*/ 	.short	(.L_145 - .L_144)
.L_144:
        /*001c*/ 	.word	0x00000000
        /*0020*/ 	.short	0x0003
        /*0022*/ 	.short	0x0018
        /*0024*/ 	.byte	0x00, 0xf0, 0x11, 0x00


	//----- nvinfo : EIATTR_KPARAM_INFO
	.align		4
.L_145:
        /*0028*/ 	.byte	0x04, 0x17
        /*002a*/ 	.short	(.L_147 - .L_146)
.L_146:
        /*002c*/ 	.word	0x00000000
        /*0030*/ 	.short	0x0002
        /*0032*/ 	.short	0x0010
        /*0034*/ 	.byte	0x00, 0xf5, 0x21, 0x00


	//----- nvinfo : EIATTR_KPARAM_INFO
	.align		4
.L_147:
        /*0038*/ 	.byte	0x04, 0x17
        /*003a*/ 	.short	(.L_149 - .L_148)
.L_148:
        /*003c*/ 	.word	0x00000000
        /*0040*/ 	.short	0x0001
        /*0042*/ 	.short	0x0008
        /*0044*/ 	.byte	0x00, 0xf0, 0x11, 0x00


	//----- nvinfo : EIATTR_KPARAM_INFO
	.align		4
.L_149:
        /*0048*/ 	.byte	0x04, 0x17
        /*004a*/ 	.short	(.L_151 - .L_150)
.L_150:
        /*004c*/ 	.word	0x00000000
        /*0050*/ 	.short	0x0000
        /*0052*/ 	.short	0x0000
        /*0054*/ 	.byte	0x00, 0xf5, 0x21, 0x00


	//----- nvinfo : EIATTR_SPARSE_MMA_MASK
	.align		4
.L_151:
        /*0058*/ 	.byte	0x03, 0x50
        /*005a*/ 	.short	0x0000


	//----- nvinfo : EIATTR_MAXREG_COUNT
	.align		4
        /*005c*/ 	.byte	0x03, 0x1b
        /*005e*/ 	.short	0x00ff


	//----- nvinfo : EIATTR_MERCURY_ISA_VERSION
	.align		4
        /*0060*/ 	.byte	0x03, 0x5f
        /*0062*/ 	.short	0x0101


	//----- nvinfo : EIATTR_VRC_CTA_INIT_COUNT
	.align		4
        /*0064*/ 	.byte	0x02, 0x4a
	.zero		1
	.zero		1


	//----- nvinfo : EIATTR_EXIT_INSTR_OFFSETS
	.align		4
        /*0068*/ 	.byte	0x04, 0x1c
        /*006a*/ 	.short	(.L_153 - .L_152)


	//   ....[0]....
.L_152:
        /*006c*/ 	.word	0x00000070


	//   ....[1]....
        /*0070*/ 	.word	0x00000170


	//----- nvinfo : EIATTR_CBANK_PARAM_SIZE
	.align		4
.L_153:
        /*0074*/ 	.byte	0x03, 0x19
        /*0076*/ 	.short	0x0028


	//----- nvinfo : EIATTR_PARAM_CBANK
	.align		4
        /*0078*/ 	.byte	0x04, 0x0a
        /*007a*/ 	.short	(.L_155 - .L_154)
	.align		4
.L_154:
        /*007c*/ 	.word	index@(.nv.constant0._Z8initPathPxiS_iS_)
        /*0080*/ 	.short	0x0380
        /*0082*/ 	.short	0x0028


	//----- nvinfo : EIATTR_SW_WAR
	.align		4
.L_155:
        /*0084*/ 	.byte	0x04, 0x36
        /*0086*/ 	.short	(.L_157 - .L_156)
.L_156:
        /*0088*/ 	.word	0x00000008
.L_157:


//--------------------- .nv.info._Z10initKernelPxi --------------------------
	.section	.nv.info._Z10initKernelPxi,"",@"SHT_CUDA_INFO"
	.sectionflags	@""
	.align	4


	//----- nvinfo : EIATTR_CUDA_API_VERSION
	.align		4
        /*0000*/ 	.byte	0x04, 0x37
        /*0002*/ 	.short	(.L_159 - .L_158)
.L_158:
        /*0004*/ 	.word	0x00000082


	//----- nvinfo : EIATTR_KPARAM_INFO
	.align		4
.L_159:
        /*0008*/ 	.byte	0x04, 0x17
        /*000a*/ 	.short	(.L_161 - .L_160)
.L_160:
        /*000c*/ 	.word	0x00000000
        /*0010*/ 	.short	0x0001
        /*0012*/ 	.short	0x0008
        /*0014*/ 	.byte	0x00, 0xf0, 0x11, 0x00


	//----- nvinfo : EIATTR_KPARAM_INFO
	.align		4
.L_161:
        /*0018*/ 	.byte	0x04, 0x17
        /*001a*/ 	.short	(.L_163 - .L_162)
.L_162:
        /*001c*/ 	.word	0x00000000
        /*0020*/ 	.short	0x0000
        /*0022*/ 	.short	0x0000
        /*0024*/ 	.byte	0x00, 0xf5, 0x21, 0x00


	//----- nvinfo : EIATTR_SPARSE_MMA_MASK
	.align		4
.L_163:
        /*0028*/ 	.byte	0x03, 0x50
        /*002a*/ 	.short	0x0000


	//----- nvinfo : EIATTR_MAXREG_COUNT
	.align		4
        /*002c*/ 	.byte	0x03, 0x1b
        /*002e*/ 	.short	0x00ff


	//----- nvinfo : EIATTR_MERCURY_ISA_VERSION
	.align		4
        /*0030*/ 	.byte	0x03, 0x5f
        /*0032*/ 	.short	0x0101


	//----- nvinfo : EIATTR_VRC_CTA_INIT_COUNT
	.align		4
        /*0034*/ 	.byte	0x02, 0x4a
	.zero		1
	.zero		1


	//----- nvinfo : EIATTR_EXIT_INSTR_OFFSETS
	.align		4
        /*0038*/ 	.byte	0x04, 0x1c
        /*003a*/ 	.short	(.L_165 - .L_164)


	//   ....[0]....
.L_164:
        /*003c*/ 	.word	0x00000030


	//   ....[1]....
        /*0040*/ 	.word	0x00000280


	//   ....[2]....
        /*0044*/ 	.word	0x00000380


	//   ....[3]....
        /*0048*/ 	.word	0x00000440


	//   ....[4]....
        /*004c*/ 	.word	0x000004e0


	//----- nvinfo : EIATTR_CBANK_PARAM_SIZE
	.align		4
.L_165:
        /*0050*/ 	.byte	0x03, 0x19
        /*0052*/ 	.short	0x000c


	//----- nvinfo : EIATTR_PARAM_CBANK
	.align		4
        /*0054*/ 	.byte	0x04, 0x0a
        /*0056*/ 	.short	(.L_167 - .L_166)
	.align		4
.L_166:
        /*0058*/ 	.word	index@(.nv.constant0._Z10initKernelPxi)
        /*005c*/ 	.short	0x0380
        /*005e*/ 	.short	0x000c


	//----- nvinfo : EIATTR_SW_WAR
	.align		4
.L_167:
        /*0060*/ 	.byte	0x04, 0x36
        /*0062*/ 	.short	(.L_169 - .L_168)
.L_168:
        /*0064*/ 	.word	0x00000008
.L_169:


//--------------------- .nv.info._Z9printDropPxS_i --------------------------
	.section	.nv.info._Z9printDropPxS_i,"",@"SHT_CUDA_INFO"
	.sectionflags	@""
	.align	4


	//----- nvinfo : EIATTR_CUDA_API_VERSION
	.align		4
        /*0000*/ 	.byte	0x04, 0x37
        /*0002*/ 	.short	(.L_171 - .L_170)
.L_170:
        /*0004*/ 	.word	0x00000082


	//----- nvinfo : EIATTR_KPARAM_INFO
	.align		4
.L_171:
        /*0008*/ 	.byte	0x04, 0x17
        /*000a*/ 	.short	(.L_173 - .L_172)
.L_172:
        /*000c*/ 	.word	0x00000000
        /*0010*/ 	.short	0x0002
        /*0012*/ 	.short	0x0010
        /*0014*/ 	.byte	0x00, 0xf0, 0x11, 0x00


	//----- nvinfo : EIATTR_KPARAM_INFO
	.align		4
.L_173:
        /*0018*/ 	.byte	0x04, 0x17
        /*001a*/ 	.short	(.L_175 - .L_174)
.L_174:
        /*001c*/ 	.word	0x00000000
        /*0020*/ 	.short	0x0001
        /*0022*/ 	.short	0x0008
        /*0024*/ 	.byte	0x00, 0xf5, 0x21, 0x00


	//----- nvinfo : EIATTR_KPARAM_INFO
	.align		4
.L_175:
        /*0028*/ 	.byte	0x04, 0x17
        /*002a*/ 	.short	(.L_177 - .L_176)
.L_176:
        /*002c*/ 	.word	0x00000000
        /*0030*/ 	.short	0x0000
        /*0032*/ 	.short	0x0000
        /*0034*/ 	.byte	0x00, 0xf5, 0x21, 0x00


	//----- nvinfo : EIATTR_SPARSE_MMA_MASK
	.align		4
.L_177:
        /*0038*/ 	.byte	0x03, 0x50
        /*003a*/ 	.short	0x0000


	//----- nvinfo : EIATTR_MAXREG_COUNT
	.align		4
        /*003c*/ 	.byte	0x03, 0x1b
        /*003e*/ 	.short	0x00ff


	//----- nvinfo : EIATTR_EXTERNS
	.align		4
        /*0040*/ 	.byte	0x04, 0x0f
        /*0042*/ 	.short	(.L_179 - .L_178)


	//   ....[0]....
	.align		4
.L_178:
        /*0044*/ 	.word	index@(vprintf)


	//----- nvinfo : EIATTR_MERCURY_ISA_VERSION
	.align		4
.L_179:
        /*0048*/ 	.byte	0x03, 0x5f
        /*004a*/ 	.short	0x0101


	//----- nvinfo : EIATTR_VRC_CTA_INIT_COUNT
	.align		4
        /*004c*/ 	.byte	0x02, 0x4a
	.zero		1
	.zero		1


	//----- nvinfo : EIATTR_SYSCALL_OFFSETS
	.align		4
        /*0050*/ 	.byte	0x04, 0x46
        /*0052*/ 	.short	(.L_181 - .L_180)


	//   ....[0]....
.L_180:
        /*0054*/ 	.word	0x00000140


	//   ....[1]....
        /*0058*/ 	.word	0x00000240


	//   ....[2]....
        /*005c*/ 	.word	0x00000320


	//   ....[3]....
        /*0060*/ 	.word	0x000003c0


	//   ....[4]....
        /*0064*/ 	.word	0x00000460


	//   ....[5]....
        /*0068*/ 	.word	0x000004d0


	//   ....[6]....
        /*006c*/ 	.word	0x000005b0


	//----- nvinfo : EIATTR_EXIT_INSTR_OFFSETS
	.align		4
.L_181:
        /*0070*/ 	.byte	0x04, 0x1c
        /*0072*/ 	.short	(.L_183 - .L_182)


	//   ....[0]....
.L_182:
        /*0074*/ 	.word	0x00000070


	//   ....[1]....
        /*0078*/ 	.word	0x00000600


	//----- nvinfo : EIATTR_CRS_STACK_SIZE
	.align		4
.L_183:
        /*007c*/ 	.byte	0x04, 0x1e
        /*007e*/ 	.short	(.L_185 - .L_184)
.L_184:
        /*0080*/ 	.word	0x00000000


	//----- nvinfo : EIATTR_CBANK_PARAM_SIZE
	.align		4
.L_185:
        /*0084*/ 	.byte	0x03, 0x19
        /*0086*/ 	.short	0x0014


	//----- nvinfo : EIATTR_PARAM_CBANK
	.align		4
        /*0088*/ 	.byte	0x04, 0x0a
        /*008a*/ 	.short	(.L_187 - .L_186)
	.align		4
.L_186:
        /*008c*/ 	.word	index@(.nv.constant0._Z9printDropPxS_i)
        /*0090*/ 	.short	0x0380
        /*0092*/ 	.short	0x0014


	//----- nvinfo : EIATTR_SW_WAR
	.align		4
.L_187:
        /*0094*/ 	.byte	0x04, 0x36
        /*0096*/ 	.short	(.L_189 - .L_188)
.L_188:
        /*0098*/ 	.word	0x00000008
.L_189:


//--------------------- .nv.info._Z15printpopulationP10populationi --------------------------
	.section	.nv.info._Z15printpopulationP10populationi,"",@"SHT_CUDA_INFO"
	.sectionflags	@""
	.align	4


	//----- nvinfo : EIATTR_CUDA_API_VERSION
	.align		4
        /*0000*/ 	.byte	0x04, 0x37
        /*0002*/ 	.short	(.L_191 - .L_190)
.L_190:
        /*0004*/ 	.word	0x00000082


	//----- nvinfo : EIATTR_KPARAM_INFO
	.align		4
.L_191:
        /*0008*/ 	.byte	0x04, 0x17
        /*000a*/ 	.short	(.L_193 - .L_192)
.L_192:
        /*000c*/ 	.word	0x00000000
        /*0010*/ 	.short	0x0001
        /*0012*/ 	.short	0x0008
        /*0014*/ 	.byte	0x00, 0xf0, 0x11, 0x00


	//----- nvinfo : EIATTR_KPARAM_INFO
	.align		4
.L_193:
        /*0018*/ 	.byte	0x04, 0x17
        /*001a*/ 	.short	(.L_195 - .L_194)
.L_194:
        /*001c*/ 	.word	0x00000000
        /*0020*/ 	.short	0x0000
        /*0022*/ 	.short	0x0000
        /*0024*/ 	.byte	0x00, 0xf5, 0x21, 0x00


	//----- nvinfo : EIATTR_SPARSE_MMA_MASK
	.align		4
.L_195:
        /*0028*/ 	.byte	0x03, 0x50
        /*002a*/ 	.short	0x0000


	//----- nvinfo : EIATTR_MAXREG_COUNT
	.align		4
        /*002c*/ 	.byte	0x03, 0x1b
        /*002e*/ 	.short	0x00ff


	//----- nvinfo : EIATTR_EXTERNS
	.align		4
        /*0030*/ 	.byte	0x04, 0x0f
        /*0032*/ 	.short	(.L_197 - .L_196)


	//   ....[0]....
	.align		4
.L_196:
        /*0034*/ 	.word	index@(vprintf)


	//----- nvinfo : EIATTR_MERCURY_ISA_VERSION
	.align		4
.L_197:
        /*0038*/ 	.byte	0x03, 0x5f
        /*003a*/ 	.short	0x0101


	//----- nvinfo : EIATTR_VRC_CTA_INIT_COUNT
	.align		4
        /*003c*/ 	.byte	0x02, 0x4a
	.zero		1
	.zero		1


	//----- nvinfo : EIATTR_SYSCALL_OFFSETS
	.align		4
        /*0040*/ 	.byte	0x04, 0x46
        /*0042*/ 	.short	(.L_199 - .L_198)


	//   ....[0]....
.L_198:
        /*0044*/ 	.word	0x00000260


	//   ....[1]....
        /*0048*/ 	.word	0x00000370


	//   ....[2]....
        /*004c*/ 	.word	0x00000480


	//   ....[3]....
        /*0050*/ 	.word	0x00000590


	//   ....[4]....
        /*0054*/ 	.word	0x000006a0


	//   ....[5]....
        /*0058*/ 	.word	0x000007b0


	//   ....[6]....
        /*005c*/ 	.word	0x000008c0


	//   ....[7]....
        /*0060*/ 	.word	0x000009d0


	//   ....[8]....
        /*0064*/ 	.word	0x00000bc0


	//   ....[9]....
        /*0068*/ 	.word	0x00000cd0


	//   ....[10]....
        /*006c*/ 	.word	0x00000de0


	//   ....[11]....
        /*0070*/ 	.word	0x00000ef0


	//   ....[12]....
        /*0074*/ 	.word	0x00001070


	//   ....[13]....
        /*0078*/ 	.word	0x00001180


	//   ....[14]....
        /*007c*/ 	.word	0x00001310


	//----- nvinfo : EIATTR_EXIT_INSTR_OFFSETS
	.align		4
.L_199:
        /*0080*/ 	.byte	0x04, 0x1c
        /*0082*/ 	.short	(.L_201 - .L_200)


	//   ....[0]....
.L_200:
        /*0084*/ 	.word	0x00000070


	//   ....[1]....
        /*0088*/ 	.word	0x00000a50


	//   ....[2]....
        /*008c*/ 	.word	0x00000f20


	//   ....[3]....
        /*0090*/ 	.word	0x000011d0


	//   ....[4]....
        /*0094*/ 	.word	0x00001320


	//----- nvinfo : EIATTR_CRS_STACK_SIZE
	.align		4
.L_201:
        /*0098*/ 	.byte	0x04, 0x1e
        /*009a*/ 	.short	(.L_203 - .L_202)
.L_202:
        /*009c*/ 	.word	0x00000000


	//----- nvinfo : EIATTR_CBANK_PARAM_SIZE
	.align		4
.L_203:
        /*00a0*/ 	.byte	0x03, 0x19
        /*00a2*/ 	.short	0x000c


	//----- nvinfo : EIATTR_PARAM_CBANK
	.align		4
        /*00a4*/ 	.byte	0x04, 0x0a
        /*00a6*/ 	.short	(.L_205 - .L_204)
	.align		4
.L_204:
        /*00a8*/ 	.word	index@(.nv.constant0._Z15printpopulationP10populationi)
        /*00ac*/ 	.short	0x0380
        /*00ae*/ 	.short	0x000c


	//----- nvinfo : EIATTR_SW_WAR
	.align		4
.L_205:
        /*00b0*/ 	.byte	0x04, 0x36
        /*00b2*/ 	.short	(.L_207 - .L_206)
.L_206:
        /*00b4*/ 	.word	0x00000008
.L_207:


//--------------------- .nv.info._Z9printpathPxS_ii --------------------------
	.section	.nv.info._Z9printpathPxS_ii,"",@"SHT_CUDA_INFO"
	.sectionflags	@""
	.align	4


	//----- nvinfo : EIATTR_CUDA_API_VERSION
	.align		4
        /*0000*/ 	.byte	0x04, 0x37
        /*0002*/ 	.short	(.L_209 - .L_208)
.L_208:
        /*0004*/ 	.word	0x00000082


	//----- nvinfo : EIATTR_KPARAM_INFO
	.align		4
.L_209:
        /*0008*/ 	.byte	0x04, 0x17
        /*000a*/ 	.short	(.L_211 - .L_210)
.L_210:
        /*000c*/ 	.word	0x00000000
        /*0010*/ 	.short	0x0003
        /*0012*/ 	.short	0x0014
        /*0014*/ 	.byte	0x00, 0xf0, 0x11, 0x00


	//----- nvinfo : EIATTR_KPARAM_INFO
	.align		4
.L_211:
        /*0018*/ 	.byte	0x04, 0x17
        /*001a*/ 	.short	(.L_213 - .L_212)
.L_212:
        /*001c*/ 	.word	0x00000000
        /*0020*/ 	.short	0x0002
        /*0022*/ 	.short	0x0010
        /*0024*/ 	.byte	0x00, 0xf0, 0x11, 0x00


	//----- nvinfo : EIATTR_KPARAM_INFO
	.align		4
.L_213:
        /*0028*/ 	.byte	0x04, 0x17
        /*002a*/ 	.short	(.L_215 - .L_214)
.L_214:
        /*002c*/ 	.word	0x00000000
        /*0030*/ 	.short	0x0001
        /*0032*/ 	.short	0x0008
        /*0034*/ 	.byte	0x00, 0xf5, 0x21, 0x00


	//----- nvinfo : EIATTR_KPARAM_INFO
	.align		4
.L_215:
        /*0038*/ 	.byte	0x04, 0x17
        /*003a*/ 	.short	(.L_217 - .L_216)
.L_216:
        /*003c*/ 	.word	0x00000000
        /*0040*/ 	.short	0x0000
        /*0042*/ 	.short	0x0000
        /*0044*/ 	.byte	0x00, 0xf5, 0x21, 0x00


	//----- nvinfo : EIATTR_SPARSE_MMA_MASK
	.align		4
.L_217:
        /*0048*/ 	.byte	0x03, 0x50
        /*004a*/ 	.short	0x0000


	//----- nvinfo : EIATTR_MAXREG_COUNT
	.align		4
        /*004c*/ 	.byte	0x03, 0x1b
        /*004e*/ 	.short	0x00ff


	//----- nvinfo : EIATTR_EXTERNS
	.align		4
        /*0050*/ 	.byte	0x04, 0x0f
        /*0052*/ 	.short	(.L_219 - .L_218)


	//   ....[0]....
	.align		4
.L_218:
        /*0054*/ 	.word	index@(vprintf)


	//----- nvinfo : EIATTR_MERCURY_ISA_VERSION
	.align		4
.L_219:
        /*0058*/ 	.byte	0x03, 0x5f
        /*005a*/ 	.short	0x0101


	//----- nvinfo : EIATTR_VRC_CTA_INIT_COUNT
	.align		4
        /*005c*/ 	.byte	0x02, 0x4a
	.zero		1
	.zero		1


	//----- nvinfo : EIATTR_SYSCALL_OFFSETS
	.align		4
        /*0060*/ 	.byte	0x04, 0x46
        /*0062*/ 	.short	(.L_221 - .L_220)


	//   ....[0]....
.L_220:
        /*0064*/ 	.word	0x00000160


	//   ....[1]....
        /*0068*/ 	.word	0x000002d0


	//   ....[2]....
        /*006c*/ 	.word	0x000003b0


	//----- nvinfo : EIATTR_EXIT_INSTR_OFFSETS
	.align		4
.L_221:
        /*0070*/ 	.byte	0x04, 0x1c
        /*0072*/ 	.short	(.L_223 - .L_222)


	//   ....[0]....
.L_222:
        /*0074*/ 	.word	0x00000060


	//   ....[1]....
        /*0078*/ 	.word	0x00000400


	//----- nvinfo : EIATTR_CRS_STACK_SIZE
	.align		4
.L_223:
        /*007c*/ 	.byte	0x04, 0x1e
        /*007e*/ 	.short	(.L_225 - .L_224)
.L_224:
        /*0080*/ 	.word	0x00000000


	//----- nvinfo : EIATTR_CBANK_PARAM_SIZE
	.align		4
.L_225:
        /*0084*/ 	.byte	0x03, 0x19
        /*0086*/ 	.short	0x0018


	//----- nvinfo : EIATTR_PARAM_CBANK
	.align		4
        /*0088*/ 	.byte	0x04, 0x0a
        /*008a*/ 	.short	(.L_227 - .L_226)
	.align		4
.L_226:
        /*008c*/ 	.word	index@(.nv.constant0._Z9printpathPxS_ii)
        /*0090*/ 	.short	0x0380
        /*0092*/ 	.short	0x0018


	//----- nvinfo : EIATTR_SW_WAR
	.align		4
.L_227:
        /*0094*/ 	.byte	0x04, 0x36
        /*0096*/ 	.short	(.L_229 - .L_228)
.L_228:
        /*0098*/ 	.word	0x00000008
.L_229:


//--------------------- .nv.info._Z9printRoadPii  --------------------------
	.section	.nv.info._Z9printRoadPii,"",@"SHT_CUDA_INFO"
	.sectionflags	@""
	.align	4


	//----- nvinfo : EIATTR_CUDA_API_VERSION
	.align		4
        /*0000*/ 	.byte	0x04, 0x37
        /*0002*/ 	.short	(.L_231 - .L_230)
.L_230:
        /*0004*/ 	.word	0x00000082


	//----- nvinfo : EIATTR_KPARAM_INFO
	.align		4
.L_231:
        /*0008*/ 	.byte	0x04, 0x17
        /*000a*/ 	.short	(.L_233 - .L_232)
.L_232:
        /*000c*/ 	.word	0x00000000
        /*0010*/ 	.short	0x0001
        /*0012*/ 	.short	0x0008
        /*0014*/ 	.byte	0x00, 0xf0, 0x11, 0x00


	//----- nvinfo : EIATTR_KPARAM_INFO
	.align		4
.L_233:
        /*0018*/ 	.byte	0x04, 0x17
        /*001a*/ 	.short	(.L_235 - .L_234)
.L_234:
        /*001c*/ 	.word	0x00000000
        /*0020*/ 	.short	0x0000
        /*0022*/ 	.short	0x0000
        /*0024*/ 	.byte	0x00, 0xf5, 0x21, 0x00


	//----- nvinfo : EIATTR_SPARSE_MMA_MASK
	.align		4
.L_235:
        /*0028*/ 	.byte	0x03, 0x50
        /*002a*/ 	.short	0x0000


	//----- nvinfo : EIATTR_MAXREG_COUNT
	.align		4
        /*002c*/ 	.byte	0x03, 0x1b
        /*002e*/ 	.short	0x00ff


	//----- nvinfo : EIATTR_EXTERNS
	.align		4
        /*0030*/ 	.byte	0x04, 0x0f
        /*0032*/ 	.short	(.L_237 - .L_236)


	//   ....[0]....
	.align		4
.L_236:
        /*0034*/ 	.word	index@(vprintf)


	//----- nvinfo : EIATTR_MERCURY_ISA_VERSION
	.align		4
.L_237:
        /*0038*/ 	.byte	0x03, 0x5f
        /*003a*/ 	.short	0x0101


	//----- nvinfo : EIATTR_VRC_CTA_INIT_COUNT
	.align		4
        /*003c*/ 	.byte	0x02, 0x4a
	.zero		1
	.zero		1


	//----- nvinfo : EIATTR_SYSCALL_OFFSETS
	.align		4
        /*0040*/ 	.byte	0x04, 0x46
        /*0042*/ 	.short	(.L_239 - .L_238)


	//   ....[0]....
.L_238:
        /*0044*/ 	.word	0x00000260


	//   ....[1]....
        /*0048*/ 	.word	0x00000370


	//   ....[2]....
        /*004c*/ 	.word	0x00000480


	//   ....[3]....
        /*0050*/ 	.word	0x00000590


	//   ....[4]....
        /*0054*/ 	.word	0x000006a0


	//   ....[5]....
        /*0058*/ 	.word	0x000007b0


	//   ....[6]....
        /*005c*/ 	.word	0x000008c0


	//   ....[7]....
        /*0060*/ 	.word	0x000009d0


	//   ....[8]....
        /*0064*/ 	.word	0x00000bd0


	//   ....[9]....
        /*0068*/ 	.word	0x00000ce0


	//   ....[10]....
        /*006c*/ 	.word	0x00000e20


	//   ....[11]....
        /*0070*/ 	.word	0x00000f60


	//   ....[12]....
        /*0074*/ 	.word	0x000010f0


	//   ....[13]....
        /*0078*/ 	.word	0x00001230


	//   ....[14]....
        /*007c*/ 	.word	0x000013d0


	//----- nvinfo : EIATTR_EXIT_INSTR_OFFSETS
	.align		4
.L_239:
        /*0080*/ 	.byte	0x04, 0x1c
        /*0082*/ 	.short	(.L_241 - .L_240)


	//   ....[0]....
.L_240:
        /*0084*/ 	.word	0x00000070


	//   ....[1]....
        /*0088*/ 	.word	0x00000a50


	//   ....[2]....
        /*008c*/ 	.word	0x00000f90


	//   ....[3]....
        /*0090*/ 	.word	0x00001280


	//   ....[4]....
        /*0094*/ 	.word	0x000013e0


	//----- nvinfo : EIATTR_CRS_STACK_SIZE
	.align		4
.L_241:
        /*0098*/ 	.byte	0x04, 0x1e
        /*009a*/ 	.short	(.L_243 - .L_242)
.L_242:
        /*009c*/ 	.word	0x00000000


	//----- nvinfo : EIATTR_CBANK_PARAM_SIZE
	.align		4
.L_243:
        /*00a0*/ 	.byte	0x03, 0x19
        /*00a2*/ 	.short	0x000c


	//----- nvinfo : EIATTR_PARAM_CBANK
	.align		4
        /*00a4*/ 	.byte	0x04, 0x0a
        /*00a6*/ 	.short	(.L_245 - .L_244)
	.align		4
.L_244:
        /*00a8*/ 	.word	index@(.nv.constant0._Z9printRoadPii)
        /*00ac*/ 	.short	0x0380
        /*00ae*/ 	.short	0x000c


	//----- nvinfo : EIATTR_SW_WAR
	.align		4
.L_245:
        /*00b0*/ 	.byte	0x04, 0x36
        /*00b2*/ 	.short	(.L_247 - .L_246)
.L_246:
        /*00b4*/ 	.word	0x00000008
.L_247:


//--------------------- .nv.info._Z11printKernelPxi --------------------------
	.section	.nv.info._Z11printKernelPxi,"",@"SHT_CUDA_INFO"
	.sectionflags	@""
	.align	4


	//----- nvinfo : EIATTR_CUDA_API_VERSION
	.align		4
        /*0000*/ 	.byte	0x04, 0x37
        /*0002*/ 	.short	(.L_249 - .L_248)
.L_248:
        /*0004*/ 	.word	0x00000082


	//----- nvinfo : EIATTR_KPARAM_INFO
	.align		4
.L_249:
        /*0008*/ 	.byte	0x04, 0x17
        /*000a*/ 	.short	(.L_251 - .L_250)
.L_250:
        /*000c*/ 	.word	0x00000000
        /*0010*/ 	.short	0x0001
        /*0012*/ 	.short	0x0008
        /*0014*/ 	.byte	0x00, 0xf0, 0x11, 0x00


	//----- nvinfo : EIATTR_KPARAM_INFO
	.align		4
.L_251:
        /*0018*/ 	.byte	0x04, 0x17
        /*001a*/ 	.short	(.L_253 - .L_252)
.L_252:
        /*001c*/ 	.word	0x00000000
        /*0020*/ 	.short	0x0000
        /*0022*/ 	.short	0x0000
        /*0024*/ 	.byte	0x00, 0xf5, 0x21, 0x00


	//----- nvinfo : EIATTR_SPARSE_MMA_MASK
	.align		4
.L_253:
        /*0028*/ 	.byte	0x03, 0x50
        /*002a*/ 	.short	0x0000


	//----- nvinfo : EIATTR_MAXREG_COUNT
	.align		4
        /*002c*/ 	.byte	0x03, 0x1b
        /*002e*/ 	.short	0x00ff


	//----- nvinfo : EIATTR_EXTERNS
	.align		4
        /*0030*/ 	.byte	0x04, 0x0f
        /*0032*/ 	.short	(.L_255 - .L_254)


	//   ....[0]....
	.align		4
.L_254:
        /*0034*/ 	.word	index@(vprintf)


	//----- nvinfo : EIATTR_MERCURY_ISA_VERSION
	.align		4
.L_255:
        /*0038*/ 	.byte	0x03, 0x5f
        /*003a*/ 	.short	0x0101


	//----- nvinfo : EIATTR_VRC_CTA_INIT_COUNT
	.align		4
        /*003c*/ 	.byte	0x02, 0x4a
	.zero		1
	.zero		1


	//----- nvinfo : EIATTR_SYSCALL_OFFSETS
	.align		4
        /*0040*/ 	.byte	0x04, 0x46
        /*0042*/ 	.short	(.L_257 - .L_256)


	//   ....[0]....
.L_256:
        /*0044*/ 	.word	0x00000250


	//   ....[1]....
        /*0048*/ 	.word	0x000002f0


	//   ....[2]....
        /*004c*/ 	.word	0x00000390


	//   ....[3]....
        /*0050*/ 	.word	0x00000430


	//   ....[4]....
        /*0054*/ 	.word	0x000004d0


	//   ....[5]....
        /*0058*/ 	.word	0x00000570


	//   ....[6]....
        /*005c*/ 	.word	0x00000610


	//   ....[7]....
        /*0060*/ 	.word	0x000006b0


	//   ....[8]....
        /*0064*/ 	.word	0x00000750


	//   ....[9]....
        /*0068*/ 	.word	0x000007f0


	//   ....[10]....
        /*006c*/ 	.word	0x00000890


	//   ....[11]....
        /*0070*/ 	.word	0x00000930


	//   ....[12]....
        /*0074*/ 	.word	0x000009d0


	//   ....[13]....
        /*0078*/ 	.word	0x00000a70


	//   ....[14]....
        /*007c*/ 	.word	0x00000b10


	//   ....[15]....
        /*0080*/ 	.word	0x00000bb0


	//   ....[16]....
        /*0084*/ 	.word	0x00000d40


	//   ....[17]....
        /*0088*/ 	.word	0x00000de0


	//   ....[18]....
        /*008c*/ 	.word	0x00000e80


	//   ....[19]....
        /*0090*/ 	.word	0x00000f20


	//   ....[20]....
        /*0094*/ 	.word	0x00000fc0


	//   ....[21]....
        /*0098*/ 	.word	0x00001060


	//   ....[22]....
        /*009c*/ 	.word	0x00001100


	//   ....[23]....
        /*00a0*/ 	.word	0x000011a0


	//   ....[24]....
        /*00a4*/ 	.word	0x000012e0


	//   ....[25]....
        /*00a8*/ 	.word	0x00001380


	//   ....[26]....
        /*00ac*/ 	.word	0x00001420


	//   ....[27]....
        /*00b0*/ 	.word	0x000014c0


	//   ....[28]....
        /*00b4*/ 	.word	0x00001620


	//   ....[29]....
        /*00b8*/ 	.word	0x000016f0


	//----- nvinfo : EIATTR_EXIT_INSTR_OFFSETS
	.align		4
.L_257:
        /*00bc*/ 	.byte	0x04, 0x1c
        /*00be*/ 	.short	(.L_259 - .L_258)


	//   ....[0]....
.L_258:
        /*00c0*/ 	.word	0x00001700


	//----- nvinfo : EIATTR_CRS_STACK_SIZE
	.align		4
.L_259:
        /*00c4*/ 	.byte	0x04, 0x1e
        /*00c6*/ 	.short	(.L_261 - .L_260)
.L_260:
        /*00c8*/ 	.word	0x00000000


	//----- nvinfo : EIATTR_CBANK_PARAM_SIZE
	.align		4
.L_261:
        /*00cc*/ 	.byte	0x03, 0x19
        /*00ce*/ 	.short	0x000c


	//----- nvinfo : EIATTR_PARAM_CBANK
	.align		4
        /*00d0*/ 	.byte	0x04, 0x0a
        /*00d2*/ 	.short	(.L_263 - .L_262)
	.align		4
.L_262:
        /*00d4*/ 	.word	index@(.nv.constant0._Z11printKernelPxi)
        /*00d8*/ 	.short	0x0380
        /*00da*/ 	.short	0x000c


	//----- nvinfo : EIATTR_SW_WAR
	.align		4
.L_263:
        /*00dc*/ 	.byte	0x04, 0x36
        /*00de*/ 	.short	(.L_265 - .L_264)
.L_264:
        /*00e0*/ 	.word	0x00000008
.L_265:


//--------------------- .nv.info._Z5printPiS_i    --------------------------
	.section	.nv.info._Z5printPiS_i,"",@"SHT_CUDA_INFO"
	.sectionflags	@""
	.align	4


	//----- nvinfo : EIATTR_CUDA_API_VERSION
	.align		4
        /*0000*/ 	.byte	0x04, 0x37
        /*0002*/ 	.short	(.L_267 - .L_266)
.L_266:
        /*0004*/ 	.word	0x00000082


	//----- nvinfo : EIATTR_KPARAM_INFO
	.align		4
.L_267:
        /*0008*/ 	.byte	0x04, 0x17
        /*000a*/ 	.short	(.L_269 - .L_268)
.L_268:
        /*000c*/ 	.word	0x00000000
        /*0010*/ 	.short	0x0002
        /*0012*/ 	.short	0x0010
        /*0014*/ 	.byte	0x00, 0xf0, 0x11, 0x00


	//----- nvinfo : EIATTR_KPARAM_INFO
	.align		4
.L_269:
        /*0018*/ 	.byte	0x04, 0x17
        /*001a*/ 	.short	(.L_271 - .L_270)
.L_270:
        /*001c*/ 	.word	0x00000000
        /*0020*/ 	.short	0x0001
        /*0022*/ 	.short	0x0008
        /*0024*/ 	.byte	0x00, 0xf5, 0x21, 0x00


	//----- nvinfo : EIATTR_KPARAM_INFO
	.align		4
.L_271:
        /*0028*/ 	.byte	0x04, 0x17
        /*002a*/ 	.short	(.L_273 - .L_272)
.L_272:
        /*002c*/ 	.word	0x00000000
        /*0030*/ 	.short	0x0000
        /*0032*/ 	.short	0x0000
        /*0034*/ 	.byte	0x00, 0xf5, 0x21, 0x00


	//----- nvinfo : EIATTR_SPARSE_MMA_MASK
	.align		4
.L_273:
        /*0038*/ 	.byte	0x03, 0x50
        /*003a*/ 	.short	0x0000


	//----- nvinfo : EIATTR_MAXREG_COUNT
	.align		4
        /*003c*/ 	.byte	0x03, 0x1b
        /*003e*/ 	.short	0x00ff


	//----- nvinfo : EIATTR_EXTERNS
	.align		4
        /*0040*/ 	.byte	0x04, 0x0f
        /*0042*/ 	.short	(.L_275 - .L_274)


	//   ....[0]....
	.align		4
.L_274:
        /*0044*/ 	.word	index@(vprintf)


	//----- nvinfo : EIATTR_MERCURY_ISA_VERSION
	.align		4
.L_275:
        /*0048*/ 	.byte	0x03, 0x5f
        /*004a*/ 	.short	0x0101


	//----- nvinfo : EIATTR_VRC_CTA_INIT_COUNT
	.align		4
        /*004c*/ 	.byte	0x02, 0x4a
	.zero		1
	.zero		1


	//----- nvinfo : EIATTR_SYSCALL_OFFSETS
	.align		4
        /*0050*/ 	.byte	0x04, 0x46
        /*0052*/ 	.short	(.L_277 - .L_276)


	//   ....[0]....
.L_276:
        /*0054*/ 	.word	0x00000280


	//   ....[1]....
        /*0058*/ 	.word	0x00000330


	//   ....[2]....
        /*005c*/ 	.word	0x000003d0


	//   ....[3]....
        /*0060*/ 	.word	0x00000470


	//   ....[4]....
        /*0064*/ 	.word	0x00000510


	//   ....[5]....
        /*0068*/ 	.word	0x000005b0


	//   ....[6]....
        /*006c*/ 	.word	0x00000650


	//   ....[7]....
        /*0070*/ 	.word	0x000006f0


	//   ....[8]....
        /*0074*/ 	.word	0x00000790


	//   ....[9]....
        /*0078*/ 	.word	0x00000830


	//   ....[10]....
        /*007c*/ 	.word	0x000008d0


	//   ....[11]....
        /*0080*/ 	.word	0x00000970


	//   ....[12]....
        /*0084*/ 	.word	0x00000a10


	//   ....[13]....
        /*0088*/ 	.word	0x00000ab0


	//   ....[14]....
        /*008c*/ 	.word	0x00000b50


	//   ....[15]....
        /*0090*/ 	.word	0x00000bf0


	//   ....[16]....
        /*0094*/ 	.word	0x00000da0


	//   ....[17]....
        /*0098*/ 	.word	0x00000ec0


	//   ....[18]....
        /*009c*/ 	.word	0x00000f60


	//   ....[19]....
        /*00a0*/ 	.word	0x00001000


	//   ....[20]....
        /*00a4*/ 	.word	0x000010a0


	//   ....[21]....
        /*00a8*/ 	.word	0x00001140


	//   ....[22]....
        /*00ac*/ 	.word	0x000011e0


	//   ....[23]....
        /*00b0*/ 	.word	0x00001280


	//   ....[24]....
        /*00b4*/ 	.word	0x000013f0


	//   ....[25]....
        /*00b8*/ 	.word	0x000014f0


	//   ....[26]....
        /*00bc*/ 	.word	0x00001590


	//   ....[27]....
        /*00c0*/ 	.word	0x00001630


	//   ....[28]....
        /*00c4*/ 	.word	0x00001780


	//   ....[29]....
        /*00c8*/ 	.word	0x000018c0


	//   ....[30]....
        /*00cc*/ 	.word	0x00001980


	//   ....[31]....
        /*00d0*/ 	.word	0x00001a00


	//   ....[32]....
        /*00d4*/ 	.word	0x00001aa0


	//   ....[33]....
        /*00d8*/ 	.word	0x00001c60


	//   ....[34]....
        /*00dc*/ 	.word	0x00001d10


	//   ....[35]....
        /*00e0*/ 	.word	0x00001db0


	//   ....[36]....
        /*00e4*/ 	.word	0x00001e50


	//   ....[37]....
        /*00e8*/ 	.word	0x00001ef0


	//   ....[38]....
        /*00ec*/ 	.word	0x00001f90


	//   ....[39]....
        /*00f0*/ 	.word	0x00002030


	//   ....[40]....
        /*00f4*/ 	.word	0x000020d0


	//   ....[41]....
        /*00f8*/ 	.word	0x00002170


	//   ....[42]....
        /*00fc*/ 	.word	0x00002210


	//   ....[43]....
        /*0100*/ 	.word	0x000022b0


	//   ....[44]....
        /*0104*/ 	.word	0x00002350


	//   ....[45]....
        /*0108*/ 	.word	0x000023f0


	//   ....[46]....
        /*010c*/ 	.word	0x00002490


	//   ....[47]....
        /*0110*/ 	.word	0x00002530


	//   ....[48]....
        /*0114*/ 	.word	0x000025d0


	//   ....[49]....
        /*0118*/ 	.word	0x000027b0


	//   ....[50]....
        /*011c*/ 	.word	0x000028a0


	//   ....[51]....
        /*0120*/ 	.word	0x00002950


	//   ....[52]....
        /*0124*/ 	.word	0x000029f0


	//   ....[53]....
        /*0128*/ 	.word	0x00002a90


	//   ....[54]....
        /*012c*/ 	.word	0x00002b30


	//   ....[55]....
        /*0130*/ 	.word	0x00002bd0


	//   ....[56]....
        /*0134*/ 	.word	0x00002c70


	//   ....[57]....
        /*0138*/ 	.word	0x00002dc0


	//   ....[58]....
        /*013c*/ 	.word	0x00002eb0


	//   ....[59]....
        /*0140*/ 	.word	0x00002f60


	//   ....[60]....
        /*0144*/ 	.word	0x00003000


	//   ....[61]....
        /*0148*/ 	.word	0x00003130


	//   ....[62]....
        /*014c*/ 	.word	0x00003270


	//   ....[63]....
        /*0150*/ 	.word	0x00003330


	//   ....[64]....
        /*0154*/ 	.word	0x000033b0


	//   ....[65]....
        /*0158*/ 	.word	0x00003480


	//----- nvinfo : EIATTR_EXIT_INSTR_OFFSETS
	.align		4
.L_277:
        /*015c*/ 	.byte	0x04, 0x1c
        /*015e*/ 	.short	(.L_279 - .L_278)


	//   ....[0]....
.L_278:
        /*0160*/ 	.word	0x000033f0


	//   ....[1]....
        /*0164*/ 	.word	0x00003490


	//----- nvinfo : EIATTR_CRS_STACK_SIZE
	.align		4
.L_279:
        /*0168*/ 	.byte	0x04, 0x1e
        /*016a*/ 	.short	(.L_281 - .L_280)
.L_280:
        /*016c*/ 	.word	0x00000000


	//----- nvinfo : EIATTR_CBANK_PARAM_SIZE
	.align		4
.L_281:
        /*0170*/ 	.byte	0x03, 0x19
        /*0172*/ 	.short	0x0014


	//----- nvinfo : EIATTR_PARAM_CBANK
	.align		4
        /*0174*/ 	.byte	0x04, 0x0a
        /*0176*/ 	.short	(.L_283 - .L_282)
	.align		4
.L_282:
        /*0178*/ 	.word	index@(.nv.constant0._Z5printPiS_i)
        /*017c*/ 	.short	0x0380
        /*017e*/ 	.short	0x0014


	//----- nvinfo : EIATTR_SW_WAR
	.align		4
.L_283:
        /*0180*/ 	.byte	0x04, 0x36
        /*0182*/ 	.short	(.L_285 - .L_284)
.L_284:
        /*0184*/ 	.word	0x00000008
.L_285:


//--------------------- .nv.info._Z4initPxS_S_ii  --------------------------
	.section	.nv.info._Z4initPxS_S_ii,"",@"SHT_CUDA_INFO"
	.sectionflags	@""
	.align	4


	//----- nvinfo : EIATTR_CUDA_API_VERSION
	.align		4
        /*0000*/ 	.byte	0x04, 0x37
        /*0002*/ 	.short	(.L_287 - .L_286)
.L_286:
        /*0004*/ 	.word	0x00000082


	//----- nvinfo : EIATTR_KPARAM_INFO
	.align		4
.L_287:
        /*0008*/ 	.byte	0x04, 0x17
        /*000a*/ 	.short	(.L_289 - .L_288)
.L_288:
        /*000c*/ 	.word	0x00000000
        /*0010*/ 	.short	0x0004
        /*0012*/ 	.short	0x001c
        /*0014*/ 	.byte	0x00, 0xf0, 0x11, 0x00


	//----- nvinfo : EIATTR_KPARAM_INFO
	.align		4
.L_289:
        /*0018*/ 	.byte	0x04, 0x17
        /*001a*/ 	.short	(.L_291 - .L_290)
.L_290:
        /*001c*/ 	.word	0x00000000
        /*0020*/ 	.short	0x0003
        /*0022*/ 	.short	0x0018
        /*0024*/ 	.byte	0x00, 0xf0, 0x11, 0x00


	//----- nvinfo : EIATTR_KPARAM_INFO
	.align		4
.L_291:
        /*0028*/ 	.byte	0x04, 0x17
        /*002a*/ 	.short	(.L_293 - .L_292)
.L_292:
        /*002c*/ 	.word	0x00000000
        /*0030*/ 	.short	0x0002
        /*0032*/ 	.short	0x0010
        /*0034*/ 	.byte	0x00, 0xf5, 0x21, 0x00


	//----- nvinfo : EIATTR_KPARAM_INFO
	.align		4
.L_293:
        /*0038*/ 	.byte	0x04, 0x17
        /*003a*/ 	.short	(.L_295 - .L_294)
.L_294:
        /*003c*/ 	.word	0x00000000
        /*0040*/ 	.short	0x0001
        /*0042*/ 	.short	0x0008
        /*0044*/ 	.byte	0x00, 0xf5, 0x21, 0x00


	//----- nvinfo : EIATTR_KPARAM_INFO
	.align		4
.L_295:
        /*0048*/ 	.byte	0x04, 0x17
        /*004a*/ 	.short	(.L_297 - .L_296)
.L_296:
        /*004c*/ 	.word	0x00000000
        /*0050*/ 	.short	0x0000
        /*0052*/ 	.short	0x0000
        /*0054*/ 	.byte	0x00, 0xf5, 0x21, 0x00


	//----- nvinfo : EIATTR_SPARSE_MMA_MASK
	.align		4
.L_297:
        /*0058*/ 	.byte	0x03, 0x50
        /*005a*/ 	.short	0x0000


	//----- nvinfo : EIATTR_MAXREG_COUNT
	.align		4
        /*005c*/ 	.byte	0x03, 0x1b
        /*005e*/ 	.short	0x00ff


	//----- nvinfo : EIATTR_MERCURY_ISA_VERSION
	.align		4
        /*0060*/ 	.byte	0x03, 0x5f
        /*0062*/ 	.short	0x0101


	//----- nvinfo : EIATTR_VRC_CTA_INIT_COUNT
	.align		4
        /*0064*/ 	.byte	0x02, 0x4a
	.zero		1
	.zero		1


	//----- nvinfo : EIATTR_EXIT_INSTR_OFFSETS
	.align		4
        /*0068*/ 	.byte	0x04, 0x1c
        /*006a*/ 	.short	(.L_299 - .L_298)


	//   ....[0]....
.L_298:
        /*006c*/ 	.word	0x00000070


	//   ....[1]....
        /*0070*/ 	.word	0x00000170


	//----- nvinfo : EIATTR_CBANK_PARAM_SIZE
	.align		4
.L_299:
        /*0074*/ 	.byte	0x03, 0x19
        /*0076*/ 	.short	0x0020


	//----- nvinfo : EIATTR_PARAM_CBANK
	.align		4
        /*0078*/ 	.byte	0x04, 0x0a
        /*007a*/ 	.short	(.L_301 - .L_300)
	.align		4
.L_300:
        /*007c*/ 	.word	index@(.nv.constant0._Z4initPxS_S_ii)
        /*0080*/ 	.short	0x0380
        /*0082*/ 	.short	0x0020


	//----- nvinfo : EIATTR_SW_WAR
	.align		4
.L_301:
        /*0084*/ 	.byte	0x04, 0x36
        /*0086*/ 	.short	(.L_303 - .L_302)
.L_302:
        /*0088*/ 	.word	0x00000008
.L_303:


//--------------------- .nv.callgraph             --------------------------
	.section	.nv.callgraph,"",@"SHT_CUDA_CALLGRAPH"
	.align	4
	.sectionentsize	8
	.align		4
        /*0000*/ 	.word	0x00000000
	.align		4
        /*0004*/ 	.word	0xffffffff
	.align		4
        /*0008*/ 	.word	index@(_Z7computePiS_PxS0_P10populationS_S_iS_iS0_S0_S0_S0_)
	.align		4
        /*000c*/ 	.word	index@(vprintf)
	.align		4
        /*0010*/ 	.word	index@(_Z9printDropPxS_i)
	.align		4
        /*0014*/ 	.word	index@(vprintf)
	.align		4
        /*0018*/ 	.word	index@(_Z15printpopulationP10populationi)
	.align		4
        /*001c*/ 	.word	index@(vprintf)
	.align		4
        /*0020*/ 	.word	index@(_Z9printpathPxS_ii)
	.align		4
        /*0024*/ 	.word	index@(vprintf)
	.align		4
        /*0028*/ 	.word	index@(_Z9printRoadPii)
	.align		4
        /*002c*/ 	.word	index@(vprintf)
	.align		4
        /*0030*/ 	.word	index@(_Z11printKernelPxi)
	.align		4
        /*0034*/ 	.word	index@(vprintf)
	.align		4
        /*0038*/ 	.word	index@(_Z5printPiS_i)
	.align		4
        /*003c*/ 	.word	index@(vprintf)
	.align		4
        /*0040*/ 	.word	0x00000000
	.align		4
        /*0044*/ 	.word	0xfffffffe
	.align		4
        /*0048*/ 	.word	0x00000000
	.align		4
        /*004c*/ 	.word	0xfffffffd
	.align		4
        /*0050*/ 	.word	0x00000000
	.align		4
        /*0054*/ 	.word	0xfffffffc


//--------------------- .nv.constant4             --------------------------
	.section	.nv.constant4,"a",@progbits
	.align	8
	.align		8
.nv.constant4:
        /*0000*/ 	.dword	lock
	.align		8
        /*0008*/ 	.dword	$str
	.align		8
        /*0010*/ 	.dword	$str$1
	.align		8
        /*0018*/ 	.dword	$str$2
	.align		8
        /*0020*/ 	.dword	$str$3
	.align		8
        /*0028*/ 	.dword	$str$4
	.align		8
        /*0030*/ 	.dword	$str$5
	.align		8
        /*0038*/ 	.dword	$str$6
	.align		8
        /*0040*/ 	.dword	$str$7
	.align		8
        /*0048*/ 	.dword	$str$8
	.align		8
        /*0050*/ 	.dword	$str$9
	.align		8
        /*0058*/ 	.dword	$str$10
	.align		8
        /*0060*/ 	.dword	$str$11
	.align		8
        /*0068*/ 	.dword	$str$12
	.align		8
        /*0070*/ 	.dword	vprintf


//--------------------- .text._Z13floydWarshallPiiiS_ --------------------------
	.section	.text._Z13floydWarshallPiiiS_,"ax",@progbits
	.align	128
        .global         _Z13floydWarshallPiiiS_
        .type           _Z13floydWarshallPiiiS_,@function
        .size           _Z13floydWarshallPiiiS_,(.L_x_236 - _Z13floydWarshallPiiiS_)
        .other          _Z13floydWarshallPiiiS_,@"STO_CUDA_ENTRY STV_DEFAULT"
_Z13floydWarshallPiiiS_:
.text._Z13floydWarshallPiiiS_:
[----:B------:R-:W-:Y:S08]  /*0000*/  LDC R1, c[0x0][0x37c] ;  /* 0x0000df00ff017b82 */ /* 0x000ff00000000800 */
[----:B------:R-:W0:Y:S01]  /*0010*/  LDC R3, c[0x0][0x388] ;  /* 0x0000e200ff037b82 */ /* 0x000e220000000800 */
[----:B------:R-:W1:Y:S01]  /*0020*/  S2R R7, SR_TID.X ;  /* 0x0000000000077919 */ /* 0x000e620000002100 */
[----:B------:R-:W2:Y:S06]  /*0030*/  LDCU UR6, c[0x0][0x38c] ;  /* 0x00007180ff0677ac */ /* 0x000eac0008000800 */
[----:B------:R-:W1:Y:S08]  /*0040*/  S2UR UR4, SR_CTAID.X ;  /* 0x00000000000479c3 */ /* 0x000e700000002500 */
[----:B------:R-:W1:Y:S01]  /*0050*/  LDC R0, c[0x0][0x360] ;  /* 0x0000d800ff007b82 */ /* 0x000e620000000800 */
[----:B0-----:R-:W-:-:S04]  /*0060*/  IABS R9, R3 ;  /* 0x0000000300097213 */ /* 0x001fc80000000000 */
[----:B------:R-:W0:Y:S01]  /*0070*/  I2F.RP R2, R9 ;  /* 0x0000000900027306 */ /* 0x000e220000209400 */
[----:B-1----:R-:W-:-:S07]  /*0080*/  IMAD R0, R0, UR4, R7 ;  /* 0x0000000400007c24 */ /* 0x002fce000f8e0207 */
[----:B0-----:R-:W0:Y:S02]  /*0090*/  MUFU.RCP R2, R2 ;  /* 0x0000000200027308 */ /* 0x001e240000001000 */
[----:B0-----:R-:W-:Y:S01]  /*00a0*/  VIADD R4, R2, 0xffffffe ;  /* 0x0ffffffe02047836 */ /* 0x001fe20000000000 */
[----:B------:R-:W-:-:S05]  /*00b0*/  IABS R2, R0 ;  /* 0x0000000000027213 */ /* 0x000fca0000000000 */
[----:B------:R0:W1:Y:S02]  /*00c0*/  F2I.FTZ.U32.TRUNC.NTZ R5, R4 ;  /* 0x0000000400057305 */ /* 0x000064000021f000 */
[----:B0-----:R-:W-:Y:S02]  /*00d0*/  HFMA2 R4, -RZ, RZ, 0, 0 ;  /* 0x00000000ff047431 */ /* 0x001fe400000001ff */
[----:B-1----:R-:W-:-:S04]  /*00e0*/  IMAD.MOV R6, RZ, RZ, -R5 ;  /* 0x000000ffff067224 */ /* 0x002fc800078e0a05 */
[----:B------:R-:W-:-:S04]  /*00f0*/  IMAD R7, R6, R9, RZ ;  /* 0x0000000906077224 */ /* 0x000fc800078e02ff */
[----:B------:R-:W-:-:S06]  /*0100*/  IMAD.HI.U32 R5, R5, R7, R4 ;  /* 0x0000000705057227 */ /* 0x000fcc00078e0004 */
[----:B------:R-:W-:-:S04]  /*0110*/  IMAD.HI.U32 R5, R5, R2, RZ ;  /* 0x0000000205057227 */ /* 0x000fc800078e00ff */
[----:B------:R-:W-:-:S04]  /*0120*/  IMAD.MOV R6, RZ, RZ, -R5 ;  /* 0x000000ffff067224 */ /* 0x000fc800078e0a05 */
[----:B------:R-:W-:-:S05]  /*0130*/  IMAD R2, R9, R6, R2 ;  /* 0x0000000609027224 */ /* 0x000fca00078e0202 */
[----:B------:R-:W-:-:S13]  /*0140*/  ISETP.GT.U32.AND P2, PT, R9, R2, PT ;  /* 0x000000020900720c */ /* 0x000fda0003f44070 */
[-C--:B------:R-:W-:Y:S01]  /*0150*/  @!P2 IADD3 R2, PT, PT, R2, -R9.reuse, RZ ;  /* 0x800000090202a210 */ /* 0x080fe20007ffe0ff */
[----:B------:R-:W-:Y:S01]  /*0160*/  @!P2 VIADD R5, R5, 0x1 ;  /* 0x000000010505a836 */ /* 0x000fe20000000000 */
[----:B------:R-:W-:Y:S02]  /*0170*/  ISETP.NE.AND P2, PT, R3, RZ, PT ;  /* 0x000000ff0300720c */ /* 0x000fe40003f45270 */
[----:B------:R-:W-:Y:S02]  /*0180*/  ISETP.GE.U32.AND P0, PT, R2, R9, PT ;  /* 0x000000090200720c */ /* 0x000fe40003f06070 */
[----:B------:R-:W-:-:S04]  /*0190*/  LOP3.LUT R2, R0, R3, RZ, 0x3c, !PT ;  /* 0x0000000300027212 */ /* 0x000fc800078e3cff */
[----:B------:R-:W-:-:S07]  /*01a0*/  ISETP.GE.AND P1, PT, R2, RZ, PT ;  /* 0x000000ff0200720c */ /* 0x000fce0003f26270 */
[----:B------:R-:W-:-:S06]  /*01b0*/  @P0 IADD3 R5, PT, PT, R5, 0x1, RZ ;  /* 0x0000000105050810 */ /* 0x000fcc0007ffe0ff */
[----:B------:R-:W-:Y:S01]  /*01c0*/  @!P1 IMAD.MOV R5, RZ, RZ, -R5 ;  /* 0x000000ffff059224 */ /* 0x000fe200078e0a05 */
[----:B------:R-:W-:-:S04]  /*01d0*/  @!P2 LOP3.LUT R5, RZ, R3, RZ, 0x33, !PT ;  /* 0x00000003ff05a212 */ /* 0x000fc800078e33ff */
[----:B------:R-:W-:-:S05]  /*01e0*/  IADD3 R2, PT, PT, -R5, RZ, RZ ;  /* 0x000000ff05027210 */ /* 0x000fca0007ffe1ff */
[----:B------:R-:W-:-:S05]  /*01f0*/  IMAD R2, R3, R2, R0 ;  /* 0x0000000203027224 */ /* 0x000fca00078e0200 */
[----:B--2---:R-:W-:-:S04]  /*0200*/  ISETP.NE.AND P0, PT, R2, UR6, PT ;  /* 0x0000000602007c0c */ /* 0x004fc8000bf05270 */
[----:B------:R-:W-:-:S13]  /*0210*/  ISETP.EQ.OR P0, PT, R5, UR6, !P0 ;  /* 0x0000000605007c0c */ /* 0x000fda000c702670 */
[----:B------:R-:W-:Y:S05]  /*0220*/  @P0 EXIT ;  /* 0x000000000000094d */ /* 0x000fea0003800000 */
[----:B------:R-:W-:-:S04]  /*0230*/  ISETP.GE.AND P0, PT, R5, R3, PT ;  /* 0x000000030500720c */ /* 0x000fc80003f06270 */
[----:B------:R-:W-:-:S13]  /*0240*/  ISETP.LT.OR P0, PT, R3, RZ, P0 ;  /* 0x000000ff0300720c */ /* 0x000fda0000701670 */
[----:B------:R-:W-:Y:S05]  /*0250*/  @P0 EXIT ;  /* 0x000000000000094d */ /* 0x000fea0003800000 */
[----:B------:R-:W0:Y:S01]  /*0260*/  LDC.64 R6, c[0x0][0x380] ;  /* 0x0000e000ff067b82 */ /* 0x000e220000000a00 */
[----:B------:R-:W1:Y:S01]  /*0270*/  LDCU.64 UR4, c[0x0][0x358] ;  /* 0x00006b00ff0477ac */ /* 0x000e620008000a00 */
[----:B------:R-:W-:-:S04]  /*0280*/  IMAD R9, R5, R3, UR6 ;  /* 0x0000000605097e24 */ /* 0x000fc8000f8e0203 */
[----:B0-----:R-:W-:-:S06]  /*0290*/  IMAD.WIDE R4, R9, 0x4, R6 ;  /* 0x0000000409047825 */ /* 0x001fcc00078e0206 */
[----:B-1----:R-:W2:Y:S02]  /*02a0*/  LDG.E R5, desc[UR4][R4.64] ;  /* 0x0000000404057981 */ /* 0x002ea4000c1e1900 */
[----:B--2---:R-:W-:-:S13]  /*02b0*/  ISETP.NE.AND P0, PT, R5, 0x7fffffff, PT ;  /* 0x7fffffff0500780c */ /* 0x004fda0003f05270 */
[----:B------:R-:W-:Y:S05]  /*02c0*/  @!P0 EXIT ;  /* 0x000000000000894d */ /* 0x000fea0003800000 */
[----:B------:R-:W-:-:S04]  /*02d0*/  IMAD R3, R3, UR6, R2 ;  /* 0x0000000603037c24 */ /* 0x000fc8000f8e0202 */
[----:B------:R-:W-:-:S05]  /*02e0*/  IMAD.WIDE R2, R3, 0x4, R6 ;  /* 0x0000000403027825 */ /* 0x000fca00078e0206 */
[----:B------:R-:W2:Y:S02]  /*02f0*/  LDG.E R8, desc[UR4][R2.64] ;  /* 0x0000000402087981 */ /* 0x000ea4000c1e1900 */
[----:B--2---:R-:W-:-:S13]  /*0300*/  ISETP.NE.AND P0, PT, R8, 0x7fffffff, PT ;  /* 0x7fffffff0800780c */ /* 0x004fda0003f05270 */
[----:B------:R-:W-:Y:S05]  /*0310*/  @!P0 EXIT ;  /* 0x000000000000894d */ /* 0x000fea0003800000 */
[----:B------:R-:W-:-:S05]  /*0320*/  IMAD.WIDE R2, R0, 0x4, R6 ;  /* 0x0000000400027825 */ /* 0x000fca00078e0206 */
[----:B------:R-:W2:Y:S01]  /*0330*/  LDG.E R4, desc[UR4][R2.64] ;  /* 0x0000000402047981 */ /* 0x000ea2000c1e1900 */
[----:B------:R-:W-:-:S05]  /*0340*/  IMAD.IADD R11, R5, 0x1, R8 ;  /* 0x00000001050b7824 */ /* 0x000fca00078e0208 */
[----:B--2---:R-:W-:-:S13]  /*0350*/  ISETP.GT.AND P0, PT, R4, R11, PT ;  /* 0x0000000b0400720c */ /* 0x004fda0003f04270 */
[----:B------:R-:W-:Y:S05]  /*0360*/  @!P0 EXIT ;  /* 0x000000000000894d */ /* 0x000fea0003800000 */
[----:B------:R-:W0:Y:S01]  /*0370*/  LDC.64 R6, c[0x0][0x390] ;  /* 0x0000e400ff067b82 */ /* 0x000e220000000a00 */
[----:B------:R-:W-:Y:S01]  /*0380*/  STG.E desc[UR4][R2.64], R11 ;  /* 0x0000000b02007986 */ /* 0x000fe2000c101904 */
[----:B0-----:R-:W-:-:S06]  /*0390*/  IMAD.WIDE R4, R9, 0x4, R6 ;  /* 0x0000000409047825 */ /* 0x001fcc00078e0206 */
[----:B------:R-:W2:Y:S01]  /*03a0*/  LDG.E R5, desc[UR4][R4.64] ;  /* 0x0000000404057981 */ /* 0x000ea2000c1e1900 */
[----:B------:R-:W-:-:S05]  /*03b0*/  IMAD.WIDE R6, R0, 0x4, R6 ;  /* 0x0000000400067825 */ /* 0x000fca00078e0206 */
[----:B--2---:R-:W-:Y:S01]  /*03c0*/  STG.E desc[UR4][R6.64], R5 ;  /* 0x0000000506007986 */ /* 0x004fe2000c101904 */
[----:B------:R-:W-:Y:S05]  /*03d0*/  EXIT ;  /* 0x000000000000794d */ /* 0x000fea0003800000 */
.L_x_0:
[----:B------:R-:W-:-:S00]  /*03e0*/  BRA `(.L_x_0) ;  /* 0xfffffffc00fc7947 */ /* 0x000fc0000383ffff */
[----:B------:R-:W-:-:S00]  /*03f0*/  NOP ;  /* 0x0000000000007918 */ /* 0x000fc00000000000 */
        /* <DEDUP_REMOVED lines=8> */
.L_x_236:


//--------------------- .text._Z7computePiS_PxS0_P10populationS_S_iS_iS0_S0_S0_S0_ --------------------------
	.section	.text._Z7computePiS_PxS0_P10populationS_S_iS_iS0_S0_S0_S0_,"ax",@progbits
	.align	128
        .global         _Z7computePiS_PxS0_P10populationS_S_iS_iS0_S0_S0_S0_
        .type           _Z7computePiS_PxS0_P10populationS_S_iS_iS0_S0_S0_S0_,@function
        .size           _Z7computePiS_PxS0_P10populationS_S_iS_iS0_S0_S0_S0_,(.L_x_235 - _Z7computePiS_PxS0_P10populationS_S_iS_iS0_S0_S0_S0_)
        .other          _Z7computePiS_PxS0_P10populationS_S_iS_iS0_S0_S0_S0_,@"STO_CUDA_ENTRY STV_DEFAULT"
_Z7computePiS_PxS0_P10populationS_S_iS_iS0_S0_S0_S0_:
.text._Z7computePiS_PxS0_P10populationS_S_iS_iS0_S0_S0_S0_:
[----:B------:R-:W0:Y:S08]  /*0000*/  LDC R1, c[0x0][0x37c] ;  /* 0x0000df00ff017b82 */ /* 0x000e300000000800 */
[----:B------:R-:W1:Y:S01]  /*0010*/  LDC.64 R4, c[0x0][0x388] ;  /* 0x0000e200ff047b82 */ /* 0x000e620000000a00 */
[----:B------:R-:W1:Y:S01]  /*0020*/  LDCU.64 UR36, c[0x0][0x358] ;  /* 0x00006b00ff2477ac */ /* 0x000e620008000a00 */
[----:B0-----:R-:W-:Y:S01]  /*0030*/  VIADD R1, R1, 0xfffffff8 ;  /* 0xfffffff801017836 */ /* 0x001fe20000000000 */
[----:B-1----:R-:W2:Y:S01]  /*0040*/  LDG.E R4, desc[UR36][R4.64] ;  /* 0x0000002404047981 */ /* 0x002ea2000c1e1900 */
[----:B------:R-:W0:Y:S04]  /*0050*/  LDCU UR5, c[0x0][0x2fc] ;  /* 0x00005f80ff0577ac */ /* 0x000e280008000800 */
[----:B------:R-:W1:Y:S01]  /*0060*/  S2UR UR6, SR_CTAID.X ;  /* 0x00000000000679c3 */ /* 0x000e620000002500 */
[----:B------:R-:W1:Y:S01]  /*0070*/  S2R R0, SR_TID.X ;  /* 0x0000000000007919 */ /* 0x000e620000002100 */
[----:B------:R-:W3:Y:S06]  /*0080*/  LDCU UR4, c[0x0][0x2f8] ;  /* 0x00005f00ff0477ac */ /* 0x000eec0008000800 */
[----:B------:R-:W1:Y:S01]  /*0090*/  LDC R27, c[0x0][0x360] ;  /* 0x0000d800ff1b7b82 */ /* 0x000e620000000800 */
[----:B---3--:R-:W-:-:S05]  /*00a0*/  IADD3 R26, P1, PT, R1, UR4, RZ ;  /* 0x00000004011a7c10 */ /* 0x008fca000ff3e0ff */
[----:B0-----:R-:W-:Y:S02]  /*00b0*/  IMAD.X R2, RZ, RZ, UR5, P1 ;  /* 0x00000005ff027e24 */ /* 0x001fe400088e06ff */
[----:B-1----:R-:W-:-:S05]  /*00c0*/  IMAD R27, R27, UR6, R0 ;  /* 0x000000061b1b7c24 */ /* 0x002fca000f8e0200 */
[----:B--2---:R-:W-:-:S13]  /*00d0*/  ISETP.GE.AND P0, PT, R27, R4, PT ;  /* 0x000000041b00720c */ /* 0x004fda0003f06270 */
[----:B------:R-:W-:Y:S05]  /*00e0*/  @P0 EXIT ;  /* 0x000000000000094d */ /* 0x000fea0003800000 */
[----:B------:R-:W0:Y:S02]  /*00f0*/  LDC.64 R30, c[0x0][0x390] ;  /* 0x0000e400ff1e7b82 */ /* 0x000e240000000a00 */
[----:B0-----:R-:W-:-:S05]  /*0100*/  IMAD.WIDE R30, R27, 0x8, R30 ;  /* 0x000000081b1e7825 */ /* 0x001fca00078e021e */
[----:B------:R-:W2:Y:S02]  /*0110*/  LDG.E R19, desc[UR36][R30.64] ;  /* 0x000000241e137981 */ /* 0x000ea4000c1e1900 */
[----:B--2---:R-:W-:-:S13]  /*0120*/  ISETP.NE.AND P0, PT, R19, -0x1, PT ;  /* 0xffffffff1300780c */ /* 0x004fda0003f05270 */
[----:B------:R-:W-:Y:S05]  /*0130*/  @!P0 EXIT ;  /* 0x000000000000894d */ /* 0x000fea0003800000 */
[----:B------:R-:W0:Y:S01]  /*0140*/  LDCU.64 UR4, c[0x0][0x398] ;  /* 0x00007300ff0477ac */ /* 0x000e220008000a00 */
[----:B------:R-:W-:Y:S01]  /*0150*/  SHF.R.S64 R4, RZ, 0x1d, R19 ;  /* 0x0000001dff047819 */ /* 0x000fe20000001013 */
[----:B------:R-:W1:Y:S01]  /*0160*/  LDC.64 R6, c[0x0][0x3a0] ;  /* 0x0000e800ff067b82 */ /* 0x000e620000000a00 */
[----:B------:R-:W2:Y:S07]  /*0170*/  LDCU.64 UR38, c[0x0][0x3b0] ;  /* 0x00007600ff2677ac */ /* 0x000eae0008000a00 */
[----:B------:R-:W3:Y:S01]  /*0180*/  LDC.64 R28, c[0x0][0x3d0] ;  /* 0x0000f400ff1c7b82 */ /* 0x000ee20000000a00 */
[----:B0-----:R-:W-:-:S04]  /*0190*/  IADD3 R4, P0, PT, R4, UR4, RZ ;  /* 0x0000000404047c10 */ /* 0x001fc8000ff1e0ff */
[----:B------:R-:W-:-:S05]  /*01a0*/  LEA.HI.X.SX32 R5, R19, UR5, 0x3, P0 ;  /* 0x0000000513057c11 */ /* 0x000fca00080f1eff */
[----:B------:R-:W4:Y:S01]  /*01b0*/  LDG.E.64 R8, desc[UR36][R4.64] ;  /* 0x0000002404087981 */ /* 0x000f22000c1e1b00 */
[----:B------:R-:W-:Y:S01]  /*01c0*/  BSSY B7, `(.L_x_1) ;  /* 0x0000064000077945 */ /* 0x000fe20003800000 */
[----:B-1----:R-:W-:-:S04]  /*01d0*/  IMAD.WIDE R6, R27, 0x14, R6 ;  /* 0x000000141b067825 */ /* 0x002fc800078e0206 */
[----:B---3--:R-:W-:Y:S01]  /*01e0*/  IMAD.WIDE R28, R27, 0x8, R28 ;  /* 0x000000081b1c7825 */ /* 0x008fe200078e021c */
[----:B----4-:R-:W-:-:S04]  /*01f0*/  ISETP.GE.U32.AND P0, PT, R8, 0x1, PT ;  /* 0x000000010800780c */ /* 0x010fc80003f06070 */
[----:B------:R-:W-:-:S13]  /*0200*/  ISETP.GE.AND.EX P0, PT, R9, RZ, PT, P0 ;  /* 0x000000ff0900720c */ /* 0x000fda0003f06300 */
[----:B--2---:R-:W-:Y:S05]  /*0210*/  @!P0 BRA `(.L_x_2) ;  /* 0x0000000400788947 */ /* 0x004fea0003800000 */
[----:B------:R-:W0:Y:S01]  /*0220*/  LDCU.64 UR4, c[0x4][URZ] ;  /* 0x01000000ff0477ac */ /* 0x000e220008000a00 */
[----:B------:R-:W-:Y:S01]  /*0230*/  SHF.R.S64 R8, RZ, 0x1e, R19 ;  /* 0x0000001eff087819 */ /* 0x000fe20000001013 */
[----:B------:R-:W-:Y:S01]  /*0240*/  BSSY B0, `(.L_x_3) ;  /* 0x0000009000007945 */ /* 0x000fe20003800000 */
[----:B------:R-:W-:Y:S02]  /*0250*/  IMAD.MOV.U32 R11, RZ, RZ, 0x1 ;  /* 0x00000001ff0b7424 */ /* 0x000fe400078e00ff */
[----:B0-----:R-:W-:-:S04]  /*0260*/  IADD3 R8, P0, PT, R8, UR4, RZ ;  /* 0x0000000408087c10 */ /* 0x001fc8000ff1e0ff */
[----:B------:R-:W-:-:S09]  /*0270*/  LEA.HI.X.SX32 R9, R19, UR5, 0x2, P0 ;  /* 0x0000000513097c11 */ /* 0x000fd200080f16ff */
.L_x_4:
[----:B------:R-:W-:Y:S01]  /*0280*/  IMAD.MOV.U32 R10, RZ, RZ, RZ ;  /* 0x000000ffff0a7224 */ /* 0x000fe200078e00ff */
[----:B------:R-:W-:Y:S05]  /*0290*/  YIELD ;  /* 0x0000000000007946 */ /* 0x000fea0003800000 */
[----:B------:R-:W2:Y:S02]  /*02a0*/  ATOMG.E.CAS.STRONG.GPU PT, R0, [R8], R10, R11 ;  /* 0x0000000a080073a9 */ /* 0x000ea400001ee10b */
[----:B--2---:R-:W-:-:S13]  /*02b0*/  ISETP.NE.AND P0, PT, R0, RZ, PT ;  /* 0x000000ff0000720c */ /* 0x004fda0003f05270 */
[----:B------:R-:W-:Y:S05]  /*02c0*/  @P0 BRA `(.L_x_4) ;  /* 0xfffffffc00ec0947 */ /* 0x000fea000383ffff */
[----:B------:R-:W-:Y:S05]  /*02d0*/  BSYNC B0 ;  /* 0x0000000000007941 */ /* 0x000fea0003800000 */
.L_x_3:
[----:B------:R-:W2:Y:S04]  /*02e0*/  LDG.E R3, desc[UR36][R6.64+0x8] ;  /* 0x0000082406037981 */ /* 0x000ea8000c1e1900 */
[----:B------:R-:W3:Y:S01]  /*02f0*/  LDG.E.64 R8, desc[UR36][R4.64] ;  /* 0x0000002404087981 */ /* 0x000ee2000c1e1b00 */
[----:B--2---:R-:W-:Y:S02]  /*0300*/  SHF.R.S32.HI R11, RZ, 0x1f, R3 ;  /* 0x0000001fff0b7819 */ /* 0x004fe40000011403 */
[----:B---3--:R-:W-:-:S04]  /*0310*/  ISETP.GE.U32.AND P0, PT, R8, R3, PT ;  /* 0x000000030800720c */ /* 0x008fc80003f06070 */
[----:B------:R-:W-:-:S13]  /*0320*/  ISETP.GE.AND.EX P0, PT, R9, R11, PT, P0 ;  /* 0x0000000b0900720c */ /* 0x000fda0003f06300 */
[----:B------:R-:W-:-:S05]  /*0330*/  @P0 IADD3 R10, P1, PT, R8, -R3, RZ ;  /* 0x80000003080a0210 */ /* 0x000fca0007f3e0ff */
[----:B------:R-:W-:-:S05]  /*0340*/  @P0 IMAD.X R11, R9, 0x1, ~R11, P1 ;  /* 0x00000001090b0824 */ /* 0x000fca00008e0e0b */
[----:B------:R0:W-:Y:S04]  /*0350*/  @P0 STG.E.64 desc[UR36][R4.64], R10 ;  /* 0x0000000a04000986 */ /* 0x0001e8000c101b24 */
[----:B------:R-:W2:Y:S01]  /*0360*/  @P0 LDG.E R17, desc[UR36][R6.64+0x8] ;  /* 0x0000082406110981 */ /* 0x000ea2000c1e1900 */
[----:B------:R-:W-:-:S03]  /*0370*/  @!P0 IMAD.IADD R3, R3, 0x1, -R8 ;  /* 0x0000000103038824 */ /* 0x000fc600078e0a08 */
[----:B------:R1:W-:Y:S04]  /*0380*/  @P0 STG.E desc[UR36][R6.64+0x8], RZ ;  /* 0x000008ff06000986 */ /* 0x0003e8000c101924 */
[----:B------:R-:W3:Y:S04]  /*0390*/  @P0 LDG.E.64 R8, desc[UR36][R4.64] ;  /* 0x0000002404080981 */ /* 0x000ee8000c1e1b00 */
[----:B------:R1:W-:Y:S04]  /*03a0*/  @!P0 STG.E desc[UR36][R6.64+0x8], R3 ;  /* 0x0000080306008986 */ /* 0x0003e8000c101924 */
[----:B------:R-:W2:Y:S04]  /*03b0*/  @!P0 LDG.E R17, desc[UR36][R4.64] ;  /* 0x0000002404118981 */ /* 0x000ea8000c1e1900 */
[----:B------:R1:W-:Y:S04]  /*03c0*/  @!P0 STG.E.64 desc[UR36][R4.64], RZ ;  /* 0x000000ff04008986 */ /* 0x0003e8000c101b24 */
[----:B------:R-:W3:Y:S01]  /*03d0*/  LDG.E R13, desc[UR36][R6.64+0x4] ;  /* 0x00000424060d7981 */ /* 0x000ee2000c1e1900 */
[----:B------:R-:W-:-:S06]  /*03e0*/  @!P0 CS2R R8, SRZ ;  /* 0x0000000000088805 */ /* 0x000fcc000001ff00 */
[----:B---3--:R-:W-:Y:S02]  /*03f0*/  ISETP.GE.U32.AND P0, PT, R8, R13, PT ;  /* 0x0000000d0800720c */ /* 0x008fe40003f06070 */
[----:B0-----:R-:W-:-:S04]  /*0400*/  SHF.R.S32.HI R11, RZ, 0x1f, R13 ;  /* 0x0000001fff0b7819 */ /* 0x001fc8000001140d */
[----:B------:R-:W-:-:S13]  /*0410*/  ISETP.GE.AND.EX P0, PT, R9, R11, PT, P0 ;  /* 0x0000000b0900720c */ /* 0x000fda0003f06300 */
[----:B------:R-:W-:-:S05]  /*0420*/  @P0 IADD3 R10, P1, PT, -R13, R8, RZ ;  /* 0x000000080d0a0210 */ /* 0x000fca0007f3e1ff */
[----:B------:R-:W-:-:S05]  /*0430*/  @P0 IMAD.X R11, R9, 0x1, ~R11, P1 ;  /* 0x00000001090b0824 */ /* 0x000fca00008e0e0b */
[----:B------:R1:W-:Y:S04]  /*0440*/  @P0 STG.E.64 desc[UR36][R4.64], R10 ;  /* 0x0000000a04000986 */ /* 0x0003e8000c101b24 */
[----:B------:R-:W2:Y:S01]  /*0450*/  @P0 LDG.E R16, desc[UR36][R6.64+0x4] ;  /* 0x0000042406100981 */ /* 0x000ea2000c1e1900 */
[----:B------:R-:W-:-:S03]  /*0460*/  @!P0 IMAD.IADD R9, R13, 0x1, -R8 ;  /* 0x000000010d098824 */ /* 0x000fc600078e0a08 */
[----:B------:R1:W-:Y:S04]  /*0470*/  @P0 STG.E desc[UR36][R6.64+0x4], RZ ;  /* 0x000004ff06000986 */ /* 0x0003e8000c101924 */
[----:B------:R1:W-:Y:S04]  /*0480*/  @!P0 STG.E desc[UR36][R6.64+0x4], R9 ;  /* 0x0000040906008986 */ /* 0x0003e8000c101924 */
[----:B------:R-:W2:Y:S01]  /*0490*/  @!P0 LDG.E R16, desc[UR36][R4.64] ;  /* 0x0000002404108981 */ /* 0x000ea2000c1e1900 */
[----:B------:R-:W-:Y:S03]  /*04a0*/  BSSY.RECONVERGENT B6, `(.L_x_5) ;  /* 0x0000030000067945 */ /* 0x000fe60003800200 */
[----:B------:R1:W-:Y:S01]  /*04b0*/  @!P0 STG.E.64 desc[UR36][R4.64], RZ ;  /* 0x000000ff04008986 */ /* 0x0003e2000c101b24 */
[----:B--2---:R-:W-:-:S13]  /*04c0*/  LOP3.LUT P0, RZ, R17, R16, RZ, 0xfc, !PT ;  /* 0x0000001011ff7212 */ /* 0x004fda000780fcff */
[----:B-1----:R-:W-:Y:S05]  /*04d0*/  @!P0 BRA `(.L_x_6) ;  /* 0x0000000000b08947 */ /* 0x002fea0003800000 */
[----:B------:R-:W-:Y:S01]  /*04e0*/  MOV R8, 0x70 ;  /* 0x0000007000087802 */ /* 0x000fe20000000f00 */
[----:B------:R-:W-:Y:S01]  /*04f0*/  IMAD.IADD R18, R16, 0x1, R17 ;  /* 0x0000000110127824 */ /* 0x000fe200078e0211 */
[----:B------:R-:W0:Y:S01]  /*0500*/  LDCU.64 UR4, c[0x4][0x50] ;  /* 0x01000a00ff0477ac */ /* 0x000e220008000a00 */
[----:B------:R-:W-:Y:S02]  /*0510*/  IMAD.MOV.U32 R6, RZ, RZ, R26 ;  /* 0x000000ffff067224 */ /* 0x000fe400078e001a */
[----:B------:R-:W-:Y:S01]  /*0520*/  IMAD.MOV.U32 R7, RZ, RZ, R2 ;  /* 0x000000ffff077224 */ /* 0x000fe200078e0002 */
[----:B------:R1:W-:Y:S01]  /*0530*/  STL.64 [R1], R18 ;  /* 0x0000001201007387 */ /* 0x0003e20000100a00 */
[----:B------:R-:W2:Y:S01]  /*0540*/  LDC.64 R8, c[0x4][R8] ;  /* 0x0100000008087b82 */ /* 0x000ea20000000a00 */
[----:B0-----:R-:W-:Y:S02]  /*0550*/  IMAD.U32 R4, RZ, RZ, UR4 ;  /* 0x00000004ff047e24 */ /* 0x001fe4000f8e00ff */
[----:B-1----:R-:W-:-:S07]  /*0560*/  IMAD.U32 R5, RZ, RZ, UR5 ;  /* 0x00000005ff057e24 */ /* 0x002fce000f8e00ff */
[----:B------:R-:W-:-:S07]  /*0570*/  LEPC R20, `(.L_x_7) ;  /* 0x000000001014794e */ /* 0x000fce0000000000 */
[----:B--2---:R-:W-:Y:S05]  /*0580*/  CALL.ABS.NOINC R8 ;  /* 0x0000000008007343 */ /* 0x004fea0003c00000 */
.L_x_7:
[----:B------:R-:W2:Y:S01]  /*0590*/  LDG.E.64 R6, desc[UR36][R28.64] ;  /* 0x000000241c067981 */ /* 0x000ea2000c1e1b00 */
[----:B------:R-:W0:Y:S01]  /*05a0*/  LDCU.64 UR4, c[0x0][0x3d8] ;  /* 0x00007b00ff0477ac */ /* 0x000e220008000a00 */
[----:B------:R-:W-:Y:S01]  /*05b0*/  IMAD R4, R27, 0x5a, RZ ;  /* 0x0000005a1b047824 */ /* 0x000fe200078e02ff */
[--C-:B------:R-:W-:Y:S01]  /*05c0*/  SHF.R.S32.HI R11, RZ, 0x1f, R19.reuse ;  /* 0x0000001fff0b7819 */ /* 0x100fe20000011413 */
[----:B------:R-:W-:-:S03]  /*05d0*/  IMAD.MOV.U32 R10, RZ, RZ, R19 ;  /* 0x000000ffff0a7224 */ /* 0x000fc600078e0013 */
[--C-:B------:R-:W-:Y:S01]  /*05e0*/  SHF.R.S32.HI R5, RZ, 0x1f, R4.reuse ;  /* 0x0000001fff057819 */ /* 0x100fe20000011404 */
[----:B--2---:R-:W-:Y:S02]  /*05f0*/  IMAD R3, R7, 0x3, RZ ;  /* 0x0000000307037824 */ /* 0x004fe400078e02ff */
[----:B------:R-:W-:-:S04]  /*0600*/  IMAD.WIDE.U32 R6, R6, 0x3, R4 ;  /* 0x0000000306067825 */ /* 0x000fc800078e0004 */
[----:B------:R-:W-:Y:S01]  /*0610*/  IMAD.IADD R3, R7, 0x1, R3 ;  /* 0x0000000107037824 */ /* 0x000fe200078e0203 */
[----:B0-----:R-:W-:-:S04]  /*0620*/  LEA R12, P0, R6, UR4, 0x3 ;  /* 0x00000004060c7c11 */ /* 0x001fc8000f8018ff */
[----:B------:R-:W-:-:S05]  /*0630*/  LEA.HI.X R13, R6, UR5, R3, 0x3, P0 ;  /* 0x00000005060d7c11 */ /* 0x000fca00080f1c03 */
[----:B------:R0:W-:Y:S04]  /*0640*/  STG.E.64 desc[UR36][R12.64], R10 ;  /* 0x0000000a0c007986 */ /* 0x0001e8000c101b24 */
[----:B------:R-:W2:Y:S02]  /*0650*/  LDG.E.64 R6, desc[UR36][R28.64] ;  /* 0x000000241c067981 */ /* 0x000ea4000c1e1b00 */
[----:B--2---:R-:W-:Y:S02]  /*0660*/  IMAD R3, R7, 0x3, RZ ;  /* 0x0000000307037824 */ /* 0x004fe400078e02ff */
[----:B------:R-:W-:-:S04]  /*0670*/  IMAD.WIDE.U32 R6, R6, 0x3, R4 ;  /* 0x0000000306067825 */ /* 0x000fc800078e0004 */
[----:B------:R-:W-:Y:S01]  /*0680*/  IMAD.IADD R3, R7, 0x1, R3 ;  /* 0x0000000107037824 */ /* 0x000fe200078e0203 */
[C---:B------:R-:W-:Y:S02]  /*0690*/  LEA R14, P0, R6.reuse, UR4, 0x3 ;  /* 0x00000004060e7c11 */ /* 0x040fe4000f8018ff */
[----:B------:R-:W-:Y:S02]  /*06a0*/  SHF.R.S32.HI R7, RZ, 0x1f, R17 ;  /* 0x0000001fff077819 */ /* 0x000fe40000011411 */
[----:B------:R-:W-:Y:S01]  /*06b0*/  LEA.HI.X R15, R6, UR5, R3, 0x3, P0 ;  /* 0x00000005060f7c11 */ /* 0x000fe200080f1c03 */
[----:B------:R-:W-:-:S05]  /*06c0*/  IMAD.MOV.U32 R6, RZ, RZ, R17 ;  /* 0x000000ffff067224 */ /* 0x000fca00078e0011 */
[----:B------:R0:W-:Y:S04]  /*06d0*/  STG.E.64 desc[UR36][R14.64+0x8], R6 ;  /* 0x000008060e007986 */ /* 0x0001e8000c101b24 */
[----:B------:R-:W2:Y:S01]  /*06e0*/  LDG.E.64 R8, desc[UR36][R28.64] ;  /* 0x000000241c087981 */ /* 0x000ea2000c1e1b00 */
[----:B------:R-:W-:Y:S01]  /*06f0*/  SHF.R.S32.HI R17, RZ, 0x1f, R16 ;  /* 0x0000001fff117819 */ /* 0x000fe20000011410 */
[----:B--2---:R-:W-:-:S04]  /*0700*/  IMAD.WIDE.U32 R4, R8, 0x3, R4 ;  /* 0x0000000308047825 */ /* 0x004fc800078e0004 */
[----:B------:R-:W-:Y:S01]  /*0710*/  IMAD R3, R9, 0x3, RZ ;  /* 0x0000000309037824 */ /* 0x000fe200078e02ff */
[----:B------:R-:W-:-:S03]  /*0720*/  LEA R8, P0, R4, UR4, 0x3 ;  /* 0x0000000404087c11 */ /* 0x000fc6000f8018ff */
[----:B------:R-:W-:-:S05]  /*0730*/  IMAD.IADD R3, R5, 0x1, R3 ;  /* 0x0000000105037824 */ /* 0x000fca00078e0203 */
[----:B------:R-:W-:-:S05]  /*0740*/  LEA.HI.X R9, R4, UR5, R3, 0x3, P0 ;  /* 0x0000000504097c11 */ /* 0x000fca00080f1c03 */
[----:B------:R0:W-:Y:S04]  /*0750*/  STG.E.64 desc[UR36][R8.64+0x10], R16 ;  /* 0x0000101008007986 */ /* 0x0001e8000c101b24 */
[----:B------:R-:W2:Y:S02]  /*0760*/  LDG.E.64 R4, desc[UR36][R28.64] ;  /* 0x000000241c047981 */ /* 0x000ea4000c1e1b00 */
[----:B--2---:R-:W-:-:S05]  /*0770*/  IADD3 R4, P0, PT, R4, 0x1, RZ ;  /* 0x0000000104047810 */ /* 0x004fca0007f1e0ff */
[----:B------:R-:W-:-:S05]  /*0780*/  IMAD.X R5, RZ, RZ, R5, P0 ;  /* 0x000000ffff057224 */ /* 0x000fca00000e0605 */
[----:B------:R0:W-:Y:S03]  /*0790*/  STG.E.64 desc[UR36][R28.64], R4 ;  /* 0x000000041c007986 */ /* 0x0001e6000c101b24 */
.L_x_6:
[----:B------:R-:W-:Y:S05]  /*07a0*/  BSYNC.RECONVERGENT B6 ;  /* 0x0000000000067941 */ /* 0x000fea0003800200 */
.L_x_5:
[----:B------:R-:W1:Y:S01]  /*07b0*/  LDCU.64 UR4, c[0x4][URZ] ;  /* 0x01000000ff0477ac */ /* 0x000e620008000a00 */
[----:B0-----:R-:W-:-:S04]  /*07c0*/  SHF.R.S64 R4, RZ, 0x1e, R19 ;  /* 0x0000001eff047819 */ /* 0x001fc80000001013 */
[----:B-1----:R-:W-:-:S04]  /*07d0*/  IADD3 R4, P0, PT, R4, UR4, RZ ;  /* 0x0000000404047c10 */ /* 0x002fc8000ff1e0ff */
[----:B------:R-:W-:-:S05]  /*07e0*/  LEA.HI.X.SX32 R5, R19, UR5, 0x2, P0 ;  /* 0x0000000513057c11 */ /* 0x000fca00080f16ff */
[----:B------:R0:W-:Y:S04]  /*07f0*/  STG.E.STRONG.SYS desc[UR36][R4.64], RZ ;  /* 0x000000ff04007986 */ /* 0x0001e8000c115924 */
.L_x_2:
[----:B------:R-:W-:Y:S05]  /*0800*/  BSYNC B7 ;  /* 0x0000000000077941 */ /* 0x000fea0003800000 */
.L_x_1:
[----:B------:R-:W1:Y:S02]  /*0810*/  LDC.64 R16, c[0x0][0x3a0] ;  /* 0x0000e800ff107b82 */ /* 0x000e640000000a00 */
[----:B-1----:R-:W-:-:S05]  /*0820*/  IMAD.WIDE R6, R27, 0x14, R16 ;  /* 0x000000141b067825 */ /* 0x002fca00078e0210 */
[----:B------:R-:W2:Y:S01]  /*0830*/  LDG.E R0, desc[UR36][R6.64+0x8] ;  /* 0x0000082406007981 */ /* 0x000ea2000c1e1900 */
[----:B------:R-:W-:Y:S01]  /*0840*/  BSSY.RECONVERGENT B0, `(.L_x_8) ;  /* 0x0000009000007945 */ /* 0x000fe20003800200 */
[----:B--2---:R-:W-:-:S13]  /*0850*/  ISETP.NE.AND P0, PT, R0, RZ, PT ;  /* 0x000000ff0000720c */ /* 0x004fda0003f05270 */
[----:B------:R-:W-:Y:S05]  /*0860*/  @P0 BRA `(.L_x_9) ;  /* 0x0000000000180947 */ /* 0x000fea0003800000 */
[----:B------:R-:W2:Y:S02]  /*0870*/  LDG.E R6, desc[UR36][R6.64+0x4] ;  /* 0x0000042406067981 */ /* 0x000ea4000c1e1900 */
[----:B--2---:R-:W-:-:S13]  /*0880*/  ISETP.NE.AND P0, PT, R6, RZ, PT ;  /* 0x000000ff0600720c */ /* 0x004fda0003f05270 */
[----:B0-----:R-:W-:Y:S02]  /*0890*/  @!P0 IMAD.MOV.U32 R4, RZ, RZ, -0x1 ;  /* 0xffffffffff048424 */ /* 0x001fe400078e00ff */
[----:B------:R-:W-:-:S05]  /*08a0*/  @!P0 IMAD.MOV.U32 R5, RZ, RZ, -0x1 ;  /* 0xffffffffff058424 */ /* 0x000fca00078e00ff */
[----:B------:R1:W-:Y:S01]  /*08b0*/  @!P0 STG.E.64 desc[UR36][R30.64], R4 ;  /* 0x000000041e008986 */ /* 0x0003e2000c101b24 */
[----:B------:R-:W-:Y:S05]  /*08c0*/  @!P0 EXIT ;  /* 0x000000000000894d */ /* 0x000fea0003800000 */
.L_x_9:
[----:B------:R-:W-:Y:S05]  /*08d0*/  BSYNC.RECONVERGENT B0 ;  /* 0x0000000000007941 */ /* 0x000fea0003800200 */
.L_x_8:
[----:B------:R-:W2:Y:S01]  /*08e0*/  LDC R6, c[0x0][0x3b8] ;  /* 0x0000ee00ff067b82 */ /* 0x000ea20000000800 */
[----:B------:R-:W-:Y:S01]  /*08f0*/  IMAD.MOV.U32 R23, RZ, RZ, -0x1 ;  /* 0xffffffffff177424 */ /* 0x000fe200078e00ff */
[----:B--2---:R-:W-:-:S13]  /*0900*/  ISETP.GE.AND P0, PT, R6, 0x1, PT ;  /* 0x000000010600780c */ /* 0x004fda0003f06270 */
[----:B------:R-:W-:Y:S05]  /*0910*/  @!P0 BRA `(.L_x_10) ;  /* 0x0000001000308947 */ /* 0x000fea0003800000 */
[C---:B------:R-:W-:Y:S01]  /*0920*/  ISETP.GE.U32.AND P0, PT, R6.reuse, 0x8, PT ;  /* 0x000000080600780c */ /* 0x040fe20003f06070 */
[----:B------:R-:W-:Y:S01]  /*0930*/  IMAD R3, R19, R6, RZ ;  /* 0x0000000613037224 */ /* 0x000fe200078e02ff */
[----:B------:R-:W-:Y:S01]  /*0940*/  LOP3.LUT R14, R6, 0x7, RZ, 0xc0, !PT ;  /* 0x00000007060e7812 */ /* 0x000fe200078ec0ff */
[----:B------:R-:W-:Y:S02]  /*0950*/  IMAD.MOV.U32 R0, RZ, RZ, 0x7fffffff ;  /* 0x7fffffffff007424 */ /* 0x000fe400078e00ff */
[----:B------:R-:W-:Y:S02]  /*0960*/  IMAD.MOV.U32 R15, RZ, RZ, RZ ;  /* 0x000000ffff0f7224 */ /* 0x000fe400078e00ff */
[----:B------:R-:W-:Y:S02]  /*0970*/  IMAD.MOV.U32 R18, RZ, RZ, RZ ;  /* 0x000000ffff127224 */ /* 0x000fe400078e00ff */
[----:B------:R-:W-:-:S04]  /*0980*/  IMAD.MOV.U32 R23, RZ, RZ, -0x1 ;  /* 0xffffffffff177424 */ /* 0x000fc800078e00ff */
[----:B------:R-:W-:Y:S05]  /*0990*/  @!P0 BRA `(.L_x_11) ;  /* 0x0000000800088947 */ /* 0x000fea0003800000 */
[----:B01----:R-:W0:Y:S01]  /*09a0*/  LDC.64 R4, c[0x0][0x398] ;  /* 0x0000e600ff047b82 */ /* 0x003e220000000a00 */
[----:B------:R-:W-:Y:S01]  /*09b0*/  BSSY.RECONVERGENT B0, `(.L_x_11) ;  /* 0x0000080000007945 */ /* 0x000fe20003800200 */
[----:B------:R-:W-:Y:S01]  /*09c0*/  LOP3.LUT R18, R6, 0x7ffffff8, RZ, 0xc0, !PT ;  /* 0x7ffffff806127812 */ /* 0x000fe200078ec0ff */
[----:B------:R-:W-:Y:S02]  /*09d0*/  IMAD.MOV.U32 R0, RZ, RZ, 0x7fffffff ;  /* 0x7fffffffff007424 */ /* 0x000fe400078e00ff */
[----:B------:R-:W-:Y:S02]  /*09e0*/  IMAD.MOV.U32 R15, RZ, RZ, RZ ;  /* 0x000000ffff0f7224 */ /* 0x000fe400078e00ff */
[----:B------:R-:W-:Y:S02]  /*09f0*/  IMAD.MOV.U32 R20, RZ, RZ, RZ ;  /* 0x000000ffff147224 */ /* 0x000fe400078e00ff */
[----:B------:R-:W-:-:S07]  /*0a00*/  IMAD.MOV.U32 R23, RZ, RZ, -0x1 ;  /* 0xffffffffff177424 */ /* 0x000fce00078e00ff */
.L_x_12:
[----:B0-----:R-:W-:-:S05]  /*0a10*/  IMAD.WIDE.U32 R6, R20, 0x8, R4 ;  /* 0x0000000814067825 */ /* 0x001fca00078e0004 */
[----:B------:R-:W2:Y:S04]  /*0a20*/  LDG.E.64 R8, desc[UR36][R6.64] ;  /* 0x0000002406087981 */ /* 0x000ea8000c1e1b00 */
[----:B------:R-:W3:Y:S01]  /*0a30*/  LDG.E.64 R10, desc[UR36][R6.64+0x8] ;  /* 0x00000824060a7981 */ /* 0x000ee2000c1e1b00 */
[----:B--2---:R-:W-:-:S04]  /*0a40*/  ISETP.GE.U32.AND P5, PT, R8, 0x1, PT ;  /* 0x000000010800780c */ /* 0x004fc80003fa6070 */
[----:B------:R-:W-:-:S13]  /*0a50*/  ISETP.GE.AND.EX P5, PT, R9, RZ, PT, P5 ;  /* 0x000000ff0900720c */ /* 0x000fda0003fa6350 */
[----:B------:R-:W0:Y:S01]  /*0a60*/  @P5 LDC.64 R8, c[0x0][0x3b0] ;  /* 0x0000ec00ff085b82 */ /* 0x000e220000000a00 */
[----:B------:R-:W-:-:S04]  /*0a70*/  @P5 IMAD.IADD R13, R3, 0x1, R20 ;  /* 0x00000001030d5824 */ /* 0x000fc800078e0214 */
[----:B0-----:R-:W-:-:S06]  /*0a80*/  @P5 IMAD.WIDE R12, R13, 0x4, R8 ;  /* 0x000000040d0c5825 */ /* 0x001fcc00078e0208 */
[----:B------:R-:W2:Y:S01]  /*0a90*/  @P5 LDG.E R13, desc[UR36][R12.64] ;  /* 0x000000240c0d5981 */ /* 0x000ea2000c1e1900 */
[----:B------:R-:W-:Y:S02]  /*0aa0*/  SHF.R.S32.HI R8, RZ, 0x1f, R20 ;  /* 0x0000001fff087819 */ /* 0x000fe40000011414 */
[C---:B------:R-:W-:Y:S02]  /*0ab0*/  IADD3 R9, P0, PT, R3.reuse, R20, RZ ;  /* 0x0000001403097210 */ /* 0x040fe40007f1e0ff */
[----:B---3--:R-:W-:Y:S02]  /*0ac0*/  ISETP.GE.U32.AND P4, PT, R10, 0x1, PT ;  /* 0x000000010a00780c */ /* 0x008fe40003f86070 */
[----:B------:R-:W-:Y:S02]  /*0ad0*/  LEA.HI.X.SX32 R10, R3, R8, 0x1, P0 ;  /* 0x00000008030a7211 */ /* 0x000fe400000f0eff */
[----:B------:R-:W-:-:S04]  /*0ae0*/  LEA R8, P0, R9, UR38, 0x2 ;  /* 0x0000002609087c11 */ /* 0x000fc8000f8010ff */
[----:B------:R-:W-:Y:S02]  /*0af0*/  LEA.HI.X R9, R9, UR39, R10, 0x2, P0 ;  /* 0x0000002709097c11 */ /* 0x000fe400080f140a */
[----:B------:R-:W-:-:S13]  /*0b00*/  ISETP.GE.AND.EX P4, PT, R11, RZ, PT, P4 ;  /* 0x000000ff0b00720c */ /* 0x000fda0003f86340 */
[----:B------:R-:W3:Y:S01]  /*0b10*/  @P4 LDG.E R21, desc[UR36][R8.64+0x4] ;  /* 0x0000042408154981 */ /* 0x000ee2000c1e1900 */
[CC--:B--2---:R-:W-:Y:S02]  /*0b20*/  @P5 ISETP.LT.U32.AND P0, PT, R0.reuse, R13.reuse, PT ;  /* 0x0000000d0000520c */ /* 0x0c4fe40003f01070 */
[----:B------:R-:W-:Y:S02]  /*0b30*/  @P5 SHF.R.S32.HI R10, RZ, 0x1f, R13 ;  /* 0x0000001fff0a5819 */ /* 0x000fe4000001140d */
[----:B------:R-:W-:Y:S02]  /*0b40*/  @P5 ISETP.GT.U32.AND P3, PT, R0, R13, PT ;  /* 0x0000000d0000520c */ /* 0x000fe40003f64070 */
[CC--:B------:R-:W-:Y:S02]  /*0b50*/  @P5 ISETP.LT.AND.EX P0, PT, R15.reuse, R10.reuse, PT, P0 ;  /* 0x0000000a0f00520c */ /* 0x0c0fe40003f01300 */
[CC--:B------:R-:W-:Y:S02]  /*0b60*/  @P5 ISETP.GT.AND.EX P3, PT, R15.reuse, R10.reuse, PT, P3 ;  /* 0x0000000a0f00520c */ /* 0x0c0fe40003f64330 */
[----:B------:R-:W-:-:S02]  /*0b70*/  @P5 SEL R15, R15, R10, P0 ;  /* 0x0000000a0f0f5207 */ /* 0x000fc40000000000 */
[----:B------:R-:W2:Y:S01]  /*0b80*/  LDG.E.64 R10, desc[UR36][R6.64+0x10] ;  /* 0x00001024060a7981 */ /* 0x000ea2000c1e1b00 */
[----:B------:R-:W-:Y:S02]  /*0b90*/  @P5 SEL R0, R0, R13, P0 ;  /* 0x0000000d00005207 */ /* 0x000fe40000000000 */
[----:B--2---:R-:W-:-:S04]  /*0ba0*/  ISETP.GE.U32.AND P0, PT, R10, 0x1, PT ;  /* 0x000000010a00780c */ /* 0x004fc80003f06070 */
[----:B------:R-:W-:Y:S02]  /*0bb0*/  ISETP.GE.AND.EX P0, PT, R11, RZ, PT, P0 ;  /* 0x000000ff0b00720c */ /* 0x000fe40003f06300 */
[----:B------:R-:W2:Y:S11]  /*0bc0*/  LDG.E.64 R10, desc[UR36][R6.64+0x18] ;  /* 0x00001824060a7981 */ /* 0x000eb6000c1e1b00 */
[----:B------:R-:W4:Y:S01]  /*0bd0*/  @P0 LDG.E R13, desc[UR36][R8.64+0x8] ;  /* 0x00000824080d0981 */ /* 0x000f22000c1e1900 */
[----:B---3--:R-:W-:-:S02]  /*0be0*/  @P4 ISETP.LT.U32.AND P1, PT, R0, R21, PT ;  /* 0x000000150000420c */ /* 0x008fc40003f21070 */
[----:B------:R-:W-:Y:S02]  /*0bf0*/  @P4 SHF.R.S32.HI R12, RZ, 0x1f, R21 ;  /* 0x0000001fff0c4819 */ /* 0x000fe40000011415 */
[CC--:B------:R-:W-:Y:S02]  /*0c00*/  @P4 ISETP.GT.U32.AND P2, PT, R0.reuse, R21.reuse, PT ;  /* 0x000000150000420c */ /* 0x0c0fe40003f44070 */
[CC--:B------:R-:W-:Y:S02]  /*0c10*/  @P4 ISETP.LT.AND.EX P1, PT, R15.reuse, R12.reuse, PT, P1 ;  /* 0x0000000c0f00420c */ /* 0x0c0fe40003f21310 */
[CC--:B------:R-:W-:Y:S02]  /*0c20*/  @P4 ISETP.GT.AND.EX P2, PT, R15.reuse, R12.reuse, PT, P2 ;  /* 0x0000000c0f00420c */ /* 0x0c0fe40003f44320 */
[----:B------:R-:W-:Y:S02]  /*0c30*/  @P4 SEL R0, R0, R21, P1 ;  /* 0x0000001500004207 */ /* 0x000fe40000800000 */
[----:B------:R-:W-:-:S02]  /*0c40*/  @P4 SEL R15, R15, R12, P1 ;  /* 0x0000000c0f0f4207 */ /* 0x000fc40000800000 */
[----:B------:R-:W-:Y:S02]  /*0c50*/  PLOP3.LUT P6, PT, PT, PT, PT, 0x8, 0x80 ;  /* 0x000000000080781c */ /* 0x000fe40003fce170 */
[----:B------:R-:W-:Y:S02]  /*0c60*/  @P4 PLOP3.LUT P6, PT, P2, PT, PT, 0x80, 0x8 ;  /* 0x000000000008481c */ /* 0x000fe400017cf070 */
[CC--:B----4-:R-:W-:Y:S02]  /*0c70*/  @P0 ISETP.LT.U32.AND P1, PT, R0.reuse, R13.reuse, PT ;  /* 0x0000000d0000020c */ /* 0x0d0fe40003f21070 */
[----:B------:R-:W-:Y:S02]  /*0c80*/  @P0 SHF.R.S32.HI R12, RZ, 0x1f, R13 ;  /* 0x0000001fff0c0819 */ /* 0x000fe4000001140d */
[----:B------:R-:W-:Y:S02]  /*0c90*/  @P0 ISETP.GT.U32.AND P2, PT, R0, R13, PT ;  /* 0x0000000d0000020c */ /* 0x000fe40003f44070 */
[----:B------:R-:W-:-:S02]  /*0ca0*/  @P0 ISETP.LT.AND.EX P1, PT, R15, R12, PT, P1 ;  /* 0x0000000c0f00020c */ /* 0x000fc40003f21310 */
[CC--:B------:R-:W-:Y:S02]  /*0cb0*/  @P0 ISETP.GT.AND.EX P2, PT, R15.reuse, R12.reuse, PT, P2 ;  /* 0x0000000c0f00020c */ /* 0x0c0fe40003f44320 */
[----:B------:R-:W-:Y:S02]  /*0cc0*/  @P0 SEL R0, R0, R13, P1 ;  /* 0x0000000d00000207 */ /* 0x000fe40000800000 */
[----:B------:R-:W-:Y:S02]  /*0cd0*/  @P0 SEL R15, R15, R12, P1 ;  /* 0x0000000c0f0f0207 */ /* 0x000fe40000800000 */
[----:B--2---:R-:W-:-:S04]  /*0ce0*/  ISETP.GE.U32.AND P1, PT, R10, 0x1, PT ;  /* 0x000000010a00780c */ /* 0x004fc80003f26070 */
[----:B------:R-:W-:Y:S02]  /*0cf0*/  ISETP.GE.AND.EX P1, PT, R11, RZ, PT, P1 ;  /* 0x000000ff0b00720c */ /* 0x000fe40003f26310 */
[----:B------:R-:W2:Y:S11]  /*0d00*/  LDG.E.64 R10, desc[UR36][R6.64+0x20] ;  /* 0x00002024060a7981 */ /* 0x000eb6000c1e1b00 */
[----:B------:R-:W3:Y:S01]  /*0d10*/  @P1 LDG.E R13, desc[UR36][R8.64+0xc] ;  /* 0x00000c24080d1981 */ /* 0x000ee2000c1e1900 */
[C---:B------:R-:W-:Y:S01]  /*0d20*/  @P5 SEL R23, R20.reuse, R23, P3 ;  /* 0x0000001714175207 */ /* 0x040fe20001800000 */
[----:B------:R-:W-:Y:S01]  /*0d30*/  @P6 VIADD R23, R20, 0x1 ;  /* 0x0000000114176836 */ /* 0x000fe20000000000 */
[----:B------:R-:W-:-:S02]  /*0d40*/  PLOP3.LUT P6, PT, PT, PT, PT, 0x8, 0x80 ;  /* 0x000000000080781c */ /* 0x000fc40003fce170 */
[----:B------:R-:W-:Y:S02]  /*0d50*/  @P0 PLOP3.LUT P6, PT, P2, PT, PT, 0x80, 0x8 ;  /* 0x000000000008081c */ /* 0x000fe400017cf070 */
[----:B--2---:R-:W-:-:S04]  /*0d60*/  ISETP.GE.U32.AND P2, PT, R10, 0x1, PT ;  /* 0x000000010a00780c */ /* 0x004fc80003f46070 */
[----:B------:R-:W-:Y:S02]  /*0d70*/  ISETP.GE.AND.EX P2, PT, R11, RZ, PT, P2 ;  /* 0x000000ff0b00720c */ /* 0x000fe40003f46320 */
[----:B------:R-:W2:Y:S01]  /*0d80*/  LDG.E.64 R10, desc[UR36][R6.64+0x28] ;  /* 0x00002824060a7981 */ /* 0x000ea2000c1e1b00 */
[----:B---3--:R-:W-:Y:S02]  /*0d90*/  @P1 ISETP.LT.U32.AND P3, PT, R0, R13, PT ;  /* 0x0000000d0000120c */ /* 0x008fe40003f61070 */
[----:B------:R-:W-:-:S04]  /*0da0*/  @P1 SHF.R.S32.HI R12, RZ, 0x1f, R13 ;  /* 0x0000001fff0c1819 */ /* 0x000fc8000001140d */
[CC--:B------:R-:W-:Y:S02]  /*0db0*/  @P1 ISETP.LT.AND.EX P3, PT, R15.reuse, R12.reuse, PT, P3 ;  /* 0x0000000c0f00120c */ /* 0x0c0fe40003f61330 */
[CC--:B------:R-:W-:Y:S02]  /*0dc0*/  @P1 ISETP.GT.U32.AND P5, PT, R0.reuse, R13.reuse, PT ;  /* 0x0000000d0000120c */ /* 0x0c0fe40003fa4070 */
[----:B------:R-:W-:Y:S02]  /*0dd0*/  @P1 SEL R0, R0, R13, P3 ;  /* 0x0000000d00001207 */ /* 0x000fe40001800000 */
[----:B------:R-:W3:Y:S01]  /*0de0*/  @P2 LDG.E R13, desc[UR36][R8.64+0x10] ;  /* 0x00001024080d2981 */ /* 0x000ee2000c1e1900 */
[----:B------:R-:W-:Y:S01]  /*0df0*/  @P1 ISETP.GT.AND.EX P5, PT, R15, R12, PT, P5 ;  /* 0x0000000c0f00120c */ /* 0x000fe20003fa4350 */
[----:B------:R-:W-:Y:S01]  /*0e00*/  @P6 VIADD R23, R20, 0x2 ;  /* 0x0000000214176836 */ /* 0x000fe20000000000 */
[----:B------:R-:W-:Y:S02]  /*0e10*/  PLOP3.LUT P6, PT, PT, PT, PT, 0x8, 0x80 ;  /* 0x000000000080781c */ /* 0x000fe40003fce170 */
[----:B------:R-:W-:-:S02]  /*0e20*/  @P1 PLOP3.LUT P6, PT, P5, PT, PT, 0x80, 0x8 ;  /* 0x000000000008181c */ /* 0x000fc40002fcf070 */
[----:B------:R-:W-:Y:S02]  /*0e30*/  @P1 SEL R15, R15, R12, P3 ;  /* 0x0000000c0f0f1207 */ /* 0x000fe40001800000 */
[----:B--2---:R-:W-:-:S04]  /*0e40*/  ISETP.GE.U32.AND P5, PT, R10, 0x1, PT ;  /* 0x000000010a00780c */ /* 0x004fc80003fa6070 */
[----:B------:R-:W-:Y:S02]  /*0e50*/  ISETP.GE.AND.EX P5, PT, R11, RZ, PT, P5 ;  /* 0x000000ff0b00720c */ /* 0x000fe40003fa6350 */
[----:B------:R-:W2:Y:S01]  /*0e60*/  LDG.E.64 R10, desc[UR36][R6.64+0x30] ;  /* 0x00003024060a7981 */ /* 0x000ea2000c1e1b00 */
[CC--:B---3--:R-:W-:Y:S02]  /*0e70*/  @P2 ISETP.LT.U32.AND P3, PT, R0.reuse, R13.reuse, PT ;  /* 0x0000000d0000220c */ /* 0x0c8fe40003f61070 */
[----:B------:R-:W-:Y:S01]  /*0e80*/  @P2 ISETP.GT.U32.AND P4, PT, R0, R13, PT ;  /* 0x0000000d0000220c */ /* 0x000fe20003f84070 */
[----:B------:R-:W-:Y:S01]  /*0e90*/  @P6 VIADD R23, R20, 0x3 ;  /* 0x0000000314176836 */ /* 0x000fe20000000000 */
[----:B------:R-:W-:-:S06]  /*0ea0*/  @P2 SHF.R.S32.HI R12, RZ, 0x1f, R13 ;  /* 0x0000001fff0c2819 */ /* 0x000fcc000001140d */
[----:B------:R-:W3:Y:S01]  /*0eb0*/  @P5 LDG.E R21, desc[UR36][R8.64+0x14] ;  /* 0x0000142408155981 */ /* 0x000ee2000c1e1900 */
[CC--:B------:R-:W-:Y:S02]  /*0ec0*/  @P2 ISETP.LT.AND.EX P3, PT, R15.reuse, R12.reuse, PT, P3 ;  /* 0x0000000c0f00220c */ /* 0x0c0fe40003f61330 */
[CC--:B------:R-:W-:Y:S02]  /*0ed0*/  @P2 ISETP.GT.AND.EX P4, PT, R15.reuse, R12.reuse, PT, P4 ;  /* 0x0000000c0f00220c */ /* 0x0c0fe40003f84340 */
[----:B------:R-:W-:Y:S02]  /*0ee0*/  @P2 SEL R0, R0, R13, P3 ;  /* 0x0000000d00002207 */ /* 0x000fe40001800000 */
[----:B------:R-:W-:Y:S02]  /*0ef0*/  @P2 SEL R15, R15, R12, P3 ;  /* 0x0000000c0f0f2207 */ /* 0x000fe40001800000 */
[----:B------:R-:W4:Y:S01]  /*0f00*/  LDG.E.64 R12, desc[UR36][R6.64+0x38] ;  /* 0x00003824060c7981 */ /* 0x000f22000c1e1b00 */
[----:B------:R-:W-:-:S02]  /*0f10*/  PLOP3.LUT P1, PT, PT, PT, PT, 0x8, 0x80 ;  /* 0x000000000080781c */ /* 0x000fc40003f2e170 */
[----:B------:R-:W-:Y:S02]  /*0f20*/  @P2 PLOP3.LUT P1, PT, P4, PT, PT, 0x80, 0x8 ;  /* 0x000000000008281c */ /* 0x000fe4000272f070 */
[----:B--2---:R-:W-:-:S04]  /*0f30*/  ISETP.GE.U32.AND P6, PT, R10, 0x1, PT ;  /* 0x000000010a00780c */ /* 0x004fc80003fc6070 */
[----:B------:R-:W-:-:S13]  /*0f40*/  ISETP.GE.AND.EX P6, PT, R11, RZ, PT, P6 ;  /* 0x000000ff0b00720c */ /* 0x000fda0003fc6360 */
[----:B------:R-:W2:Y:S01]  /*0f50*/  @P6 LDG.E R7, desc[UR36][R8.64+0x18] ;  /* 0x0000182408076981 */ /* 0x000ea2000c1e1900 */
[----:B----4-:R-:W-:-:S04]  /*0f60*/  ISETP.GE.U32.AND P4, PT, R12, 0x1, PT ;  /* 0x000000010c00780c */ /* 0x010fc80003f86070 */
[----:B------:R-:W-:-:S13]  /*0f70*/  ISETP.GE.AND.EX P4, PT, R13, RZ, PT, P4 ;  /* 0x000000ff0d00720c */ /* 0x000fda0003f86340 */
[----:B------:R-:W4:Y:S01]  /*0f80*/  @P4 LDG.E R11, desc[UR36][R8.64+0x1c] ;  /* 0x00001c24080b4981 */ /* 0x000f22000c1e1900 */
[CC--:B---3--:R-:W-:Y:S02]  /*0f90*/  @P5 ISETP.LT.U32.AND P3, PT, R0.reuse, R21.reuse, PT ;  /* 0x000000150000520c */ /* 0x0c8fe40003f61070 */
[----:B------:R-:W-:Y:S02]  /*0fa0*/  @P5 SHF.R.S32.HI R22, RZ, 0x1f, R21 ;  /* 0x0000001fff165819 */ /* 0x000fe40000011415 */
[-C--:B------:R-:W-:Y:S02]  /*0fb0*/  @P5 ISETP.GT.U32.AND P0, PT, R0, R21.reuse, PT ;  /* 0x000000150000520c */ /* 0x080fe40003f04070 */
[CC--:B------:R-:W-:Y:S02]  /*0fc0*/  @P5 ISETP.LT.AND.EX P3, PT, R15.reuse, R22.reuse, PT, P3 ;  /* 0x000000160f00520c */ /* 0x0c0fe40003f61330 */
[----:B------:R-:W-:Y:S01]  /*0fd0*/  @P5 ISETP.GT.AND.EX P0, PT, R15, R22, PT, P0 ;  /* 0x000000160f00520c */ /* 0x000fe20003f04300 */
[----:B------:R-:W-:Y:S01]  /*0fe0*/  @P1 VIADD R23, R20, 0x4 ;  /* 0x0000000414171836 */ /* 0x000fe20000000000 */
[----:B------:R-:W-:-:S02]  /*0ff0*/  @P5 SEL R0, R0, R21, P3 ;  /* 0x0000001500005207 */ /* 0x000fc40001800000 */
[----:B------:R-:W-:Y:S02]  /*1000*/  PLOP3.LUT P1, PT, PT, PT, PT, 0x8, 0x80 ;  /* 0x000000000080781c */ /* 0x000fe40003f2e170 */
[----:B------:R-:W-:Y:S02]  /*1010*/  @P5 PLOP3.LUT P1, PT, P0, PT, PT, 0x80, 0x8 ;  /* 0x000000000008581c */ /* 0x000fe4000072f070 */
[----:B------:R-:W-:Y:S02]  /*1020*/  @P5 SEL R15, R15, R22, P3 ;  /* 0x000000160f0f5207 */ /* 0x000fe40001800000 */
[----:B------:R-:W-:-:S09]  /*1030*/  PLOP3.LUT P2, PT, PT, PT, PT, 0x8, 0x80 ;  /* 0x000000000080781c */ /* 0x000fd20003f4e170 */
[----:B------:R-:W-:Y:S01]  /*1040*/  @P1 VIADD R23, R20, 0x5 ;  /* 0x0000000514171836 */ /* 0x000fe20000000000 */
[----:B------:R-:W-:Y:S02]  /*1050*/  PLOP3.LUT P1, PT, PT, PT, PT, 0x8, 0x80 ;  /* 0x000000000080781c */ /* 0x000fe40003f2e170 */
[----:B--2---:R-:W-:Y:S02]  /*1060*/  @P6 SHF.R.S32.HI R6, RZ, 0x1f, R7 ;  /* 0x0000001fff066819 */ /* 0x004fe40000011407 */
[CC--:B------:R-:W-:Y:S02]  /*1070*/  @P6 ISETP.LT.U32.AND P0, PT, R0.reuse, R7.reuse, PT ;  /* 0x000000070000620c */ /* 0x0c0fe40003f01070 */
[----:B------:R-:W-:Y:S02]  /*1080*/  @P6 ISETP.GT.U32.AND P3, PT, R0, R7, PT ;  /* 0x000000070000620c */ /* 0x000fe40003f64070 */
[CC--:B------:R-:W-:Y:S02]  /*1090*/  @P6 ISETP.LT.AND.EX P0, PT, R15.reuse, R6.reuse, PT, P0 ;  /* 0x000000060f00620c */ /* 0x0c0fe40003f01300 */
[----:B------:R-:W-:-:S02]  /*10a0*/  @P6 ISETP.GT.AND.EX P3, PT, R15, R6, PT, P3 ;  /* 0x000000060f00620c */ /* 0x000fc40003f64330 */
[----:B------:R-:W-:Y:S02]  /*10b0*/  @P6 SEL R0, R0, R7, P0 ;  /* 0x0000000700006207 */ /* 0x000fe40000000000 */
[----:B------:R-:W-:Y:S02]  /*10c0*/  @P6 SEL R15, R15, R6, P0 ;  /* 0x000000060f0f6207 */ /* 0x000fe40000000000 */
[----:B------:R-:W-:Y:S02]  /*10d0*/  @P6 PLOP3.LUT P2, PT, P3, PT, PT, 0x80, 0x8 ;  /* 0x000000000008681c */ /* 0x000fe40001f4f070 */
[----:B----4-:R-:W-:Y:S02]  /*10e0*/  @P4 SHF.R.S32.HI R6, RZ, 0x1f, R11 ;  /* 0x0000001fff064819 */ /* 0x010fe4000001140b */
[----:B------:R-:W-:-:S04]  /*10f0*/  @P4 ISETP.GT.U32.AND P0, PT, R0, R11, PT ;  /* 0x0000000b0000420c */ /* 0x000fc80003f04070 */
[----:B------:R-:W-:-:S04]  /*1100*/  @P4 ISETP.GT.AND.EX P0, PT, R15, R6, PT, P0 ;  /* 0x000000060f00420c */ /* 0x000fc80003f04300 */
[----:B------:R-:W-:Y:S01]  /*1110*/  @P4 PLOP3.LUT P1, PT, P0, PT, PT, 0x80, 0x8 ;  /* 0x000000000008481c */ /* 0x000fe2000072f070 */
[----:B------:R-:W-:-:S12]  /*1120*/  @P2 VIADD R23, R20, 0x6 ;  /* 0x0000000614172836 */ /* 0x000fd80000000000 */
[C---:B------:R-:W-:Y:S02]  /*1130*/  @P1 VIADD R23, R20.reuse, 0x7 ;  /* 0x0000000714171836 */ /* 0x040fe40000000000 */
[----:B------:R-:W-:-:S05]  /*1140*/  VIADD R20, R20, 0x8 ;  /* 0x0000000814147836 */ /* 0x000fca0000000000 */
[----:B------:R-:W-:Y:S02]  /*1150*/  ISETP.NE.AND P1, PT, R20, R18, PT ;  /* 0x000000121400720c */ /* 0x000fe40003f25270 */
[----:B------:R-:W-:-:S04]  /*1160*/  @P4 ISETP.LT.U32.AND P0, PT, R0, R11, PT ;  /* 0x0000000b0000420c */ /* 0x000fc80003f01070 */
[----:B------:R-:W-:-:S04]  /*1170*/  @P4 ISETP.LT.AND.EX P0, PT, R15, R6, PT, P0 ;  /* 0x000000060f00420c */ /* 0x000fc80003f01300 */
[----:B------:R-:W-:Y:S02]  /*1180*/  @P4 SEL R0, R0, R11, P0 ;  /* 0x0000000b00004207 */ /* 0x000fe40000000000 */
[----:B------:R-:W-:Y:S01]  /*1190*/  @P4 SEL R15, R15, R6, P0 ;  /* 0x000000060f0f4207 */ /* 0x000fe20000000000 */
[----:B------:R-:W-:Y:S06]  /*11a0*/  @P1 BRA `(.L_x_12) ;  /* 0xfffffff800181947 */ /* 0x000fec000383ffff */
[----:B------:R-:W-:Y:S05]  /*11b0*/  BSYNC.RECONVERGENT B0 ;  /* 0x0000000000007941 */ /* 0x000fea0003800200 */
.L_x_11:
[----:B------:R-:W-:-:S13]  /*11c0*/  ISETP.NE.AND P0, PT, R14, RZ, PT ;  /* 0x000000ff0e00720c */ /* 0x000fda0003f05270 */
[----:B------:R-:W-:Y:S05]  /*11d0*/  @!P0 BRA `(.L_x_10) ;  /* 0x0000000800008947 */ /* 0x000fea0003800000 */
[----:B------:R-:W2:Y:S01]  /*11e0*/  LDCU UR4, c[0x0][0x3b8] ;  /* 0x00007700ff0477ac */ /* 0x000ea20008000800 */
[----:B------:R-:W-:Y:S01]  /*11f0*/  ISETP.GE.U32.AND P0, PT, R14, 0x4, PT ;  /* 0x000000040e00780c */ /* 0x000fe20003f06070 */
[----:B--2---:R-:W-:-:S04]  /*1200*/  ULOP3.LUT UR5, UR4, 0x3, URZ, 0xc0, !UPT ;  /* 0x0000000304057892 */ /* 0x004fc8000f8ec0ff */
[----:B------:R-:W-:-:S08]  /*1210*/  UISETP.NE.AND UP0, UPT, UR5, URZ, UPT ;  /* 0x000000ff0500728c */ /* 0x000fd0000bf05270 */
[----:B------:R-:W-:Y:S05]  /*1220*/  @!P0 BRA `(.L_x_13) ;  /* 0x0000000400048947 */ /* 0x000fea0003800000 */
[----:B01----:R-:W0:Y:S01]  /*1230*/  LDC.64 R4, c[0x0][0x398] ;  /* 0x0000e600ff047b82 */ /* 0x003e220000000a00 */
[----:B------:R-:W1:Y:S01]  /*1240*/  LDCU.64 UR6, c[0x0][0x3b0] ;  /* 0x00007600ff0677ac */ /* 0x000e620008000a00 */
[----:B0-----:R-:W-:-:S05]  /*1250*/  IMAD.WIDE.U32 R4, R18, 0x8, R4 ;  /* 0x0000000812047825 */ /* 0x001fca00078e0004 */
[----:B------:R-:W2:Y:S04]  /*1260*/  LDG.E.64 R8, desc[UR36][R4.64] ;  /* 0x0000002404087981 */ /* 0x000ea8000c1e1b00 */
[----:B------:R-:W3:Y:S04]  /*1270*/  LDG.E.64 R10, desc[UR36][R4.64+0x8] ;  /* 0x00000824040a7981 */ /* 0x000ee8000c1e1b00 */
[----:B------:R-:W4:Y:S01]  /*1280*/  LDG.E.64 R6, desc[UR36][R4.64+0x10] ;  /* 0x0000102404067981 */ /* 0x000f22000c1e1b00 */
[----:B------:R-:W-:-:S03]  /*1290*/  IADD3 R12, P1, PT, R3, R18, RZ ;  /* 0x00000012030c7210 */ /* 0x000fc60007f3e0ff */
[----:B------:R-:W5:Y:S01]  /*12a0*/  LDG.E.64 R4, desc[UR36][R4.64+0x18] ;  /* 0x0000182404047981 */ /* 0x000f62000c1e1b00 */
[----:B--2---:R-:W-:-:S04]  /*12b0*/  ISETP.GE.U32.AND P0, PT, R8, 0x1, PT ;  /* 0x000000010800780c */ /* 0x004fc80003f06070 */
[----:B------:R-:W-:Y:S02]  /*12c0*/  ISETP.GE.AND.EX P0, PT, R9, RZ, PT, P0 ;  /* 0x000000ff0900720c */ /* 0x000fe40003f06300 */
[----:B---3--:R-:W-:-:S11]  /*12d0*/  ISETP.GE.U32.AND P2, PT, R10, 0x1, PT ;  /* 0x000000010a00780c */ /* 0x008fd60003f46070 */
[----:B------:R-:W0:Y:S01]  /*12e0*/  @P0 LDC.64 R8, c[0x0][0x3b0] ;  /* 0x0000ec00ff080b82 */ /* 0x000e220000000a00 */
[----:B------:R-:W-:Y:S01]  /*12f0*/  @P0 IMAD.IADD R13, R3, 0x1, R18 ;  /* 0x00000001030d0824 */ /* 0x000fe200078e0212 */
[----:B------:R-:W-:Y:S02]  /*1300*/  ISETP.GE.AND.EX P2, PT, R11, RZ, PT, P2 ;  /* 0x000000ff0b00720c */ /* 0x000fe40003f46320 */
[----:B------:R-:W-:Y:S02]  /*1310*/  LEA.HI.X.SX32 R11, R3, RZ, 0x1, P1 ;  /* 0x000000ff030b7211 */ /* 0x000fe400008f0eff */
[----:B-1----:R-:W-:-:S04]  /*1320*/  LEA R10, P1, R12, UR6, 0x2 ;  /* 0x000000060c0a7c11 */ /* 0x002fc8000f8210ff */
[----:B------:R-:W-:Y:S01]  /*1330*/  LEA.HI.X R11, R12, UR7, R11, 0x2, P1 ;  /* 0x000000070c0b7c11 */ /* 0x000fe200088f140b */
[----:B0-----:R-:W-:-:S06]  /*1340*/  @P0 IMAD.WIDE R8, R13, 0x4, R8 ;  /* 0x000000040d080825 */ /* 0x001fcc00078e0208 */
[----:B------:R-:W2:Y:S01]  /*1350*/  @P0 LDG.E R9, desc[UR36][R8.64] ;  /* 0x0000002408090981 */ /* 0x000ea2000c1e1900 */
[----:B----4-:R-:W-:-:S04]  /*1360*/  ISETP.GE.U32.AND P1, PT, R6, 0x1, PT ;  /* 0x000000010600780c */ /* 0x010fc80003f26070 */
[----:B------:R-:W-:Y:S02]  /*1370*/  ISETP.GE.AND.EX P1, PT, R7, RZ, PT, P1 ;  /* 0x000000ff0700720c */ /* 0x000fe40003f26310 */
[----:B------:R-:W3:Y:S11]  /*1380*/  @P2 LDG.E R7, desc[UR36][R10.64+0x4] ;  /* 0x000004240a072981 */ /* 0x000ef6000c1e1900 */
[----:B------:R-:W4:Y:S01]  /*1390*/  @P1 LDG.E R13, desc[UR36][R10.64+0x8] ;  /* 0x000008240a0d1981 */ /* 0x000f22000c1e1900 */
[----:B------:R-:W-:-:S02]  /*13a0*/  PLOP3.LUT P6, PT, PT, PT, PT, 0x8, 0x80 ;  /* 0x000000000080781c */ /* 0x000fc40003fce170 */
[CC--:B--2---:R-:W-:Y:S02]  /*13b0*/  @P0 ISETP.LT.U32.AND P4, PT, R0.reuse, R9.reuse, PT ;  /* 0x000000090000020c */ /* 0x0c4fe40003f81070 */
[----:B------:R-:W-:Y:S02]  /*13c0*/  @P0 SHF.R.S32.HI R6, RZ, 0x1f, R9 ;  /* 0x0000001fff060819 */ /* 0x000fe40000011409 */
[CC--:B------:R-:W-:Y:S02]  /*13d0*/  @P0 ISETP.GT.U32.AND P3, PT, R0.reuse, R9.reuse, PT ;  /* 0x000000090000020c */ /* 0x0c0fe40003f64070 */
[CC--:B------:R-:W-:Y:S02]  /*13e0*/  @P0 ISETP.LT.AND.EX P4, PT, R15.reuse, R6.reuse, PT, P4 ;  /* 0x000000060f00020c */ /* 0x0c0fe40003f81340 */
[----:B------:R-:W-:Y:S02]  /*13f0*/  @P0 ISETP.GT.AND.EX P3, PT, R15, R6, PT, P3 ;  /* 0x000000060f00020c */ /* 0x000fe40003f64330 */
[----:B------:R-:W-:-:S02]  /*1400*/  @P0 SEL R0, R0, R9, P4 ;  /* 0x0000000900000207 */ /* 0x000fc40002000000 */
[----:B------:R-:W-:Y:S02]  /*1410*/  @P0 SEL R15, R15, R6, P4 ;  /* 0x000000060f0f0207 */ /* 0x000fe40002000000 */
[----:B---3--:R-:W-:Y:S02]  /*1420*/  @P2 SHF.R.S32.HI R6, RZ, 0x1f, R7 ;  /* 0x0000001fff062819 */ /* 0x008fe40000011407 */
[CC--:B------:R-:W-:Y:S02]  /*1430*/  @P2 ISETP.LT.U32.AND P5, PT, R0.reuse, R7.reuse, PT ;  /* 0x000000070000220c */ /* 0x0c0fe40003fa1070 */
[----:B------:R-:W-:Y:S02]  /*1440*/  @P2 ISETP.GT.U32.AND P4, PT, R0, R7, PT ;  /* 0x000000070000220c */ /* 0x000fe40003f84070 */
[CC--:B------:R-:W-:Y:S02]  /*1450*/  @P2 ISETP.LT.AND.EX P5, PT, R15.reuse, R6.reuse, PT, P5 ;  /* 0x000000060f00220c */ /* 0x0c0fe40003fa1350 */
[----:B------:R-:W-:-:S02]  /*1460*/  @P2 ISETP.GT.AND.EX P4, PT, R15, R6, PT, P4 ;  /* 0x000000060f00220c */ /* 0x000fc40003f84340 */
[----:B------:R-:W-:Y:S02]  /*1470*/  @P2 SEL R0, R0, R7, P5 ;  /* 0x0000000700002207 */ /* 0x000fe40002800000 */
[----:B------:R-:W-:Y:S02]  /*1480*/  @P2 SEL R15, R15, R6, P5 ;  /* 0x000000060f0f2207 */ /* 0x000fe40002800000 */
[----:B----4-:R-:W-:Y:S02]  /*1490*/  @P1 SHF.R.S32.HI R6, RZ, 0x1f, R13 ;  /* 0x0000001fff061819 */ /* 0x010fe4000001140d */
[CC--:B------:R-:W-:Y:S02]  /*14a0*/  @P1 ISETP.LT.U32.AND P5, PT, R0.reuse, R13.reuse, PT ;  /* 0x0000000d0000120c */ /* 0x0c0fe40003fa1070 */
[----:B------:R-:W-:Y:S02]  /*14b0*/  @P2 PLOP3.LUT P6, PT, P4, PT, PT, 0x80, 0x8 ;  /* 0x000000000008281c */ /* 0x000fe400027cf070 */
[----:B------:R-:W-:-:S02]  /*14c0*/  @P1 ISETP.GT.U32.AND P4, PT, R0, R13, PT ;  /* 0x0000000d0000120c */ /* 0x000fc40003f84070 */
[CC--:B------:R-:W-:Y:S02]  /*14d0*/  @P1 ISETP.LT.AND.EX P5, PT, R15.reuse, R6.reuse, PT, P5 ;  /* 0x000000060f00120c */ /* 0x0c0fe40003fa1350 */
[CC--:B------:R-:W-:Y:S02]  /*14e0*/  @P1 ISETP.GT.AND.EX P4, PT, R15.reuse, R6.reuse, PT, P4 ;  /* 0x000000060f00120c */ /* 0x0c0fe40003f84340 */
[----:B------:R-:W-:Y:S02]  /*14f0*/  @P1 SEL R0, R0, R13, P5 ;  /* 0x0000000d00001207 */ /* 0x000fe40002800000 */
[----:B------:R-:W-:Y:S02]  /*1500*/  @P1 SEL R15, R15, R6, P5 ;  /* 0x000000060f0f1207 */ /* 0x000fe40002800000 */
[----:B-----5:R-:W-:-:S04]  /*1510*/  ISETP.GE.U32.AND P5, PT, R4, 0x1, PT ;  /* 0x000000010400780c */ /* 0x020fc80003fa6070 */
[----:B------:R-:W-:-:S13]  /*1520*/  ISETP.GE.AND.EX P5, PT, R5, RZ, PT, P5 ;  /* 0x000000ff0500720c */ /* 0x000fda0003fa6350 */
[----:B------:R-:W2:Y:S01]  /*1530*/  @P5 LDG.E R11, desc[UR36][R10.64+0xc] ;  /* 0x00000c240a0b5981 */ /* 0x000ea2000c1e1900 */
[C---:B------:R-:W-:Y:S02]  /*1540*/  @P0 SEL R23, R18.reuse, R23, P3 ;  /* 0x0000001712170207 */ /* 0x040fe40001800000 */
[----:B------:R-:W-:Y:S02]  /*1550*/  PLOP3.LUT P3, PT, PT, PT, PT, 0x8, 0x80 ;  /* 0x000000000080781c */ /* 0x000fe40003f6e170 */
[----:B------:R-:W-:Y:S02]  /*1560*/  @P1 PLOP3.LUT P3, PT, P4, PT, PT, 0x80, 0x8 ;  /* 0x000000000008181c */ /* 0x000fe4000276f070 */
[----:B------:R-:W-:Y:S01]  /*1570*/  PLOP3.LUT P4, PT, PT, PT, PT, 0x8, 0x80 ;  /* 0x000000000080781c */ /* 0x000fe20003f8e170 */
[----:B------:R-:W-:-:S10]  /*1580*/  @P6 VIADD R23, R18, 0x1 ;  /* 0x0000000112176836 */ /* 0x000fd40000000000 */
[----:B------:R-:W-:Y:S01]  /*1590*/  @P3 VIADD R23, R18, 0x2 ;  /* 0x0000000212173836 */ /* 0x000fe20000000000 */
[----:B--2---:R-:W-:Y:S02]  /*15a0*/  @P5 SHF.R.S32.HI R4, RZ, 0x1f, R11 ;  /* 0x0000001fff045819 */ /* 0x004fe4000001140b */
[----:B------:R-:W-:-:S04]  /*15b0*/  @P5 ISETP.GT.U32.AND P0, PT, R0, R11, PT ;  /* 0x0000000b0000520c */ /* 0x000fc80003f04070 */
[----:B------:R-:W-:-:S04]  /*15c0*/  @P5 ISETP.GT.AND.EX P0, PT, R15, R4, PT, P0 ;  /* 0x000000040f00520c */ /* 0x000fc80003f04300 */
[----:B------:R-:W-:Y:S02]  /*15d0*/  @P5 PLOP3.LUT P4, PT, P0, PT, PT, 0x80, 0x8 ;  /* 0x000000000008581c */ /* 0x000fe4000078f070 */
[----:B------:R-:W-:-:S04]  /*15e0*/  @P5 ISETP.LT.U32.AND P0, PT, R0, R11, PT ;  /* 0x0000000b0000520c */ /* 0x000fc80003f01070 */
[----:B------:R-:W-:-:S04]  /*15f0*/  @P5 ISETP.LT.AND.EX P0, PT, R15, R4, PT, P0 ;  /* 0x000000040f00520c */ /* 0x000fc80003f01300 */
[----:B------:R-:W-:Y:S02]  /*1600*/  @P5 SEL R0, R0, R11, P0 ;  /* 0x0000000b00005207 */ /* 0x000fe40000000000 */
[----:B------:R-:W-:Y:S01]  /*1610*/  @P5 SEL R15, R15, R4, P0 ;  /* 0x000000040f0f5207 */ /* 0x000fe20000000000 */
[C---:B------:R-:W-:Y:S02]  /*1620*/  @P4 VIADD R23, R18.reuse, 0x3 ;  /* 0x0000000312174836 */ /* 0x040fe40000000000 */
[----:B------:R-:W-:-:S07]  /*1630*/  VIADD R18, R18, 0x4 ;  /* 0x0000000412127836 */ /* 0x000fce0000000000 */
.L_x_13:
[----:B------:R-:W-:Y:S05]  /*1640*/  BRA.U !UP0, `(.L_x_10) ;  /* 0x0000000108e47547 */ /* 0x000fea000b800000 */
[----:B------:R-:W-:Y:S02]  /*1650*/  UISETP.NE.AND UP0, UPT, UR5, 0x1, UPT ;  /* 0x000000010500788c */ /* 0x000fe4000bf05270 */
[----:B------:R-:W-:-:S04]  /*1660*/  ULOP3.LUT UR4, UR4, 0x1, URZ, 0xc0, !UPT ;  /* 0x0000000104047892 */ /* 0x000fc8000f8ec0ff */
[----:B------:R-:W-:-:S03]  /*1670*/  UISETP.NE.U32.AND UP1, UPT, UR4, 0x1, UPT ;  /* 0x000000010400788c */ /* 0x000fc6000bf25070 */
[----:B------:R-:W-:Y:S08]  /*1680*/  BRA.U !UP0, `(.L_x_14) ;  /* 0x0000000108987547 */ /* 0x000ff0000b800000 */
[----:B01----:R-:W0:Y:S02]  /*1690*/  LDC.64 R4, c[0x0][0x398] ;  /* 0x0000e600ff047b82 */ /* 0x003e240000000a00 */
[----:B0-----:R-:W-:-:S05]  /*16a0*/  IMAD.WIDE.U32 R8, R18, 0x8, R4 ;  /* 0x0000000812087825 */ /* 0x001fca00078e0004 */
[----:B------:R-:W2:Y:S04]  /*16b0*/  LDG.E.64 R6, desc[UR36][R8.64] ;  /* 0x0000002408067981 */ /* 0x000ea8000c1e1b00 */
[----:B------:R-:W3:Y:S01]  /*16c0*/  LDG.E.64 R4, desc[UR36][R8.64+0x8] ;  /* 0x0000082408047981 */ /* 0x000ee2000c1e1b00 */
[----:B--2---:R-:W-:-:S04]  /*16d0*/  ISETP.GE.U32.AND P1, PT, R6, 0x1, PT ;  /* 0x000000010600780c */ /* 0x004fc80003f26070 */
[----:B------:R-:W-:Y:S02]  /*16e0*/  ISETP.GE.AND.EX P1, PT, R7, RZ, PT, P1 ;  /* 0x000000ff0700720c */ /* 0x000fe40003f26310 */
[----:B---3--:R-:W-:-:S04]  /*16f0*/  ISETP.GE.U32.AND P0, PT, R4, 0x1, PT ;  /* 0x000000010400780c */ /* 0x008fc80003f06070 */
[----:B------:R-:W-:-:S07]  /*1700*/  ISETP.GE.AND.EX P0, PT, R5, RZ, PT, P0 ;  /* 0x000000ff0500720c */ /* 0x000fce0003f06300 */
[----:B------:R-:W0:Y:S01]  /*1710*/  @P1 LDC.64 R6, c[0x0][0x3b0] ;  /* 0x0000ec00ff061b82 */ /* 0x000e220000000a00 */
[----:B------:R-:W-:-:S05]  /*1720*/  @P1 IMAD.IADD R11, R3, 0x1, R18 ;  /* 0x00000001030b1824 */ /* 0x000fca00078e0212 */
[----:B------:R-:W-:Y:S02]  /*1730*/  @P0 SHF.R.S32.HI R10, RZ, 0x1f, R18 ;  /* 0x0000001fff0a0819 */ /* 0x000fe40000011412 */
[----:B------:R-:W1:Y:S01]  /*1740*/  @P0 LDC.64 R4, c[0x0][0x3b0] ;  /* 0x0000ec00ff040b82 */ /* 0x000e620000000a00 */
[----:B0-----:R-:W-:Y:S01]  /*1750*/  @P1 IMAD.WIDE R6, R11, 0x4, R6 ;  /* 0x000000040b061825 */ /* 0x001fe200078e0206 */
[----:B------:R-:W-:-:S04]  /*1760*/  @P0 IADD3 R11, P2, PT, R3, R18, RZ ;  /* 0x00000012030b0210 */ /* 0x000fc80007f5e0ff */
[----:B------:R-:W-:Y:S01]  /*1770*/  @P0 LEA.HI.X.SX32 R10, R3, R10, 0x1, P2 ;  /* 0x0000000a030a0211 */ /* 0x000fe200010f0eff */
[----:B------:R-:W2:Y:S01]  /*1780*/  @P1 LDG.E R7, desc[UR36][R6.64] ;  /* 0x0000002406071981 */ /* 0x000ea2000c1e1900 */
[----:B-1----:R-:W-:-:S04]  /*1790*/  @P0 LEA R4, P2, R11, R4, 0x2 ;  /* 0x000000040b040211 */ /* 0x002fc800078410ff */
[----:B------:R-:W-:-:S06]  /*17a0*/  @P0 LEA.HI.X R5, R11, R5, R10, 0x2, P2 ;  /* 0x000000050b050211 */ /* 0x000fcc00010f140a */
[----:B------:R-:W3:Y:S01]  /*17b0*/  @P0 LDG.E R5, desc[UR36][R4.64+0x4] ;  /* 0x0000042404050981 */ /* 0x000ee2000c1e1900 */
[----:B------:R-:W-:Y:S02]  /*17c0*/  PLOP3.LUT P4, PT, PT, PT, PT, 0x8, 0x80 ;  /* 0x000000000080781c */ /* 0x000fe40003f8e170 */
[----:B--2---:R-:W-:Y:S02]  /*17d0*/  @P1 ISETP.LT.U32.AND P2, PT, R0, R7, PT ;  /* 0x000000070000120c */ /* 0x004fe40003f41070 */
[----:B------:R-:W-:-:S04]  /*17e0*/  @P1 SHF.R.S32.HI R8, RZ, 0x1f, R7 ;  /* 0x0000001fff081819 */ /* 0x000fc80000011407 */
[CC--:B------:R-:W-:Y:S02]  /*17f0*/  @P1 ISETP.LT.AND.EX P3, PT, R15.reuse, R8.reuse, PT, P2 ;  /* 0x000000080f00120c */ /* 0x0c0fe40003f61320 */
[CC--:B------:R-:W-:Y:S02]  /*1800*/  @P1 ISETP.GT.U32.AND P2, PT, R0.reuse, R7.reuse, PT ;  /* 0x000000070000120c */ /* 0x0c0fe40003f44070 */
[----:B------:R-:W-:Y:S02]  /*1810*/  @P1 SEL R0, R0, R7, P3 ;  /* 0x0000000700001207 */ /* 0x000fe40001800000 */
[CC--:B------:R-:W-:Y:S02]  /*1820*/  @P1 ISETP.GT.AND.EX P2, PT, R15.reuse, R8.reuse, PT, P2 ;  /* 0x000000080f00120c */ /* 0x0c0fe40003f44320 */
[----:B------:R-:W-:Y:S02]  /*1830*/  @P1 SEL R15, R15, R8, P3 ;  /* 0x000000080f0f1207 */ /* 0x000fe40001800000 */
[----:B---3--:R-:W-:-:S02]  /*1840*/  @P0 SHF.R.S32.HI R6, RZ, 0x1f, R5 ;  /* 0x0000001fff060819 */ /* 0x008fc40000011405 */
[----:B------:R-:W-:Y:S02]  /*1850*/  @P0 ISETP.GT.U32.AND P3, PT, R0, R5, PT ;  /* 0x000000050000020c */ /* 0x000fe40003f64070 */
[----:B------:R-:W-:Y:S02]  /*1860*/  @P1 SEL R23, R18, R23, P2 ;  /* 0x0000001712171207 */ /* 0x000fe40001000000 */
        /* <DEDUP_REMOVED lines=8> */
.L_x_14:
[----:B------:R-:W-:Y:S05]  /*18f0*/  BRA.U UP1, `(.L_x_10) ;  /* 0x0000000101387547 */ /* 0x000fea000b800000 */
[----:B01----:R-:W0:Y:S02]  /*1900*/  LDC.64 R4, c[0x0][0x398] ;  /* 0x0000e600ff047b82 */ /* 0x003e240000000a00 */
[----:B0-----:R-:W-:-:S06]  /*1910*/  IMAD.WIDE.U32 R4, R18, 0x8, R4 ;  /* 0x0000000812047825 */ /* 0x001fcc00078e0004 */
[----:B------:R-:W2:Y:S02]  /*1920*/  LDG.E.64 R4, desc[UR36][R4.64] ;  /* 0x0000002404047981 */ /* 0x000ea4000c1e1b00 */
[----:B--2---:R-:W-:-:S04]  /*1930*/  ISETP.GE.U32.AND P0, PT, R4, 0x1, PT ;  /* 0x000000010400780c */ /* 0x004fc80003f06070 */
[----:B------:R-:W-:-:S13]  /*1940*/  ISETP.GE.AND.EX P0, PT, R5, RZ, PT, P0 ;  /* 0x000000ff0500720c */ /* 0x000fda0003f06300 */
[----:B------:R-:W-:Y:S05]  /*1950*/  @!P0 BRA `(.L_x_10) ;  /* 0x0000000000208947 */ /* 0x000fea0003800000 */
[----:B------:R-:W0:Y:S01]  /*1960*/  LDC.64 R4, c[0x0][0x3b0] ;  /* 0x0000ec00ff047b82 */ /* 0x000e220000000a00 */
[----:B------:R-:W-:-:S04]  /*1970*/  IMAD.IADD R3, R3, 0x1, R18 ;  /* 0x0000000103037824 */ /* 0x000fc800078e0212 */
[----:B0-----:R-:W-:-:S06]  /*1980*/  IMAD.WIDE R4, R3, 0x4, R4 ;  /* 0x0000000403047825 */ /* 0x001fcc00078e0204 */
[----:B------:R-:W2:Y:S02]  /*1990*/  LDG.E R5, desc[UR36][R4.64] ;  /* 0x0000002404057981 */ /* 0x000ea4000c1e1900 */
[----:B--2---:R-:W-:Y:S02]  /*19a0*/  ISETP.GT.U32.AND P0, PT, R0, R5, PT ;  /* 0x000000050000720c */ /* 0x004fe40003f04070 */
[----:B------:R-:W-:-:S04]  /*19b0*/  SHF.R.S32.HI R0, RZ, 0x1f, R5 ;  /* 0x0000001fff007819 */ /* 0x000fc80000011405 */
[----:B------:R-:W-:-:S04]  /*19c0*/  ISETP.GT.AND.EX P0, PT, R15, R0, PT, P0 ;  /* 0x000000000f00720c */ /* 0x000fc80003f04300 */
[----:B------:R-:W-:-:S09]  /*19d0*/  SEL R23, R18, R23, P0 ;  /* 0x0000001712177207 */ /* 0x000fd20000000000 */
.L_x_10:
[----:B------:R-:W-:Y:S01]  /*19e0*/  MOV R8, 0x70 ;  /* 0x0000007000087802 */ /* 0x000fe20000000f00 */
[----:B------:R-:W-:Y:S01]  /*19f0*/  IMAD.MOV.U32 R22, RZ, RZ, R19 ;  /* 0x000000ffff167224 */ /* 0x000fe200078e0013 */
[----:B------:R-:W0:Y:S01]  /*1a00*/  LDCU.64 UR4, c[0x4][0x58] ;  /* 0x01000b00ff0477ac */ /* 0x000e220008000a00 */
[----:B------:R-:W-:Y:S02]  /*1a10*/  IMAD.MOV.U32 R6, RZ, RZ, R26 ;  /* 0x000000ffff067224 */ /* 0x000fe400078e001a */
[----:B------:R-:W-:Y:S01]  /*1a20*/  IMAD.MOV.U32 R7, RZ, RZ, R2 ;  /* 0x000000ffff077224 */ /* 0x000fe200078e0002 */
[----:B------:R2:W-:Y:S01]  /*1a30*/  STL.64 [R1], R22 ;  /* 0x0000001601007387 */ /* 0x0005e20000100a00 */
[----:B------:R-:W3:Y:S01]  /*1a40*/  LDC.64 R8, c[0x4][R8] ;  /* 0x0100000008087b82 */ /* 0x000ee20000000a00 */
[----:B01----:R-:W-:Y:S02]  /*1a50*/  IMAD.U32 R4, RZ, RZ, UR4 ;  /* 0x00000004ff047e24 */ /* 0x003fe4000f8e00ff */
[----:B--2---:R-:W-:-:S07]  /*1a60*/  IMAD.U32 R5, RZ, RZ, UR5 ;  /* 0x00000005ff057e24 */ /* 0x004fce000f8e00ff */
[----:B------:R-:W-:-:S07]  /*1a70*/  LEPC R20, `(.L_x_15) ;  /* 0x000000001014794e */ /* 0x000fce0000000000 */
[----:B---3--:R-:W-:Y:S05]  /*1a80*/  CALL.ABS.NOINC R8 ;  /* 0x0000000008007343 */ /* 0x008fea0003c00000 */
.L_x_15:
[----:B------:R-:W-:-:S13]  /*1a90*/  ISETP.NE.AND P0, PT, R23, -0x1, PT ;  /* 0xffffffff1700780c */ /* 0x000fda0003f05270 */
[----:B------:R-:W-:Y:S05]  /*1aa0*/  @!P0 EXIT ;  /* 0x000000000000894d */ /* 0x000fea0003800000 */
[----:B------:R-:W0:Y:S01]  /*1ab0*/  LDC.64 R6, c[0x0][0x3a8] ;  /* 0x0000ea00ff067b82 */ /* 0x000e220000000a00 */
[----:B------:R-:W1:Y:S02]  /*1ac0*/  LDCU UR4, c[0x0][0x3b8] ;  /* 0x00007700ff0477ac */ /* 0x000e640008000800 */
[----:B-1----:R-:W-:Y:S01]  /*1ad0*/  IMAD R3, R19, UR4, R23 ;  /* 0x0000000413037c24 */ /* 0x002fe2000f8e0217 */
[----:B------:R-:W1:Y:S03]  /*1ae0*/  LDCU UR4, c[0x0][0x3c8] ;  /* 0x00007900ff0477ac */ /* 0x000e660008000800 */
[----:B0-----:R-:W-:-:S05]  /*1af0*/  IMAD.WIDE R6, R3, 0x4, R6 ;  /* 0x0000000403067825 */ /* 0x001fca00078e0206 */
[----:B------:R0:W5:Y:S01]  /*1b00*/  LDG.E R25, desc[UR36][R6.64] ;  /* 0x0000002406197981 */ /* 0x000162000c1e1900 */
[----:B------:R-:W-:Y:S02]  /*1b10*/  PLOP3.LUT P0, PT, PT, PT, PT, 0x8, 0x80 ;  /* 0x000000000080781c */ /* 0x000fe40003f0e170 */
[----:B------:R-:W-:Y:S01]  /*1b20*/  CS2R R4, SRZ ;  /* 0x0000000000047805 */ /* 0x000fe2000001ff00 */
[----:B------:R-:W-:Y:S01]  /*1b30*/  IMAD.MOV.U32 R18, RZ, RZ, RZ ;  /* 0x000000ffff127224 */ /* 0x000fe200078e00ff */
[----:B-1----:R-:W-:-:S09]  /*1b40*/  UISETP.GE.AND UP0, UPT, UR4, 0x1, UPT ;  /* 0x000000010400788c */ /* 0x002fd2000bf06270 */
[----:B0-----:R-:W-:Y:S05]  /*1b50*/  BRA.U !UP0, `(.L_x_16) ;  /* 0x0000000108987547 */ /* 0x001fea000b800000 */
[----:B------:R-:W0:Y:S01]  /*1b60*/  LDC R3, c[0x0][0x3c8] ;  /* 0x0000f200ff037b82 */ /* 0x000e220000000800 */
[----:B------:R-:W-:Y:S01]  /*1b70*/  BSSY B0, `(.L_x_16) ;  /* 0x0000024000007945 */ /* 0x000fe20003800000 */
[----:B------:R-:W-:-:S06]  /*1b80*/  IMAD.MOV.U32 R18, RZ, RZ, RZ ;  /* 0x000000ffff127224 */ /* 0x000fcc00078e00ff */
[----:B------:R-:W1:Y:S02]  /*1b90*/  LDC.64 R6, c[0x0][0x380] ;  /* 0x0000e000ff067b82 */ /* 0x000e640000000a00 */
.L_x_22:
[----:B------:R-:W-:-:S04]  /*1ba0*/  IMAD R9, R18, 0x5, RZ ;  /* 0x0000000512097824 */ /* 0x000fc800078e02ff */
[----:B-1----:R-:W-:-:S05]  /*1bb0*/  IMAD.WIDE.U32 R8, R9, 0x4, R6 ;  /* 0x0000000409087825 */ /* 0x002fca00078e0006 */
[----:B------:R-:W2:Y:S01]  /*1bc0*/  LDG.E R10, desc[UR36][R8.64] ;  /* 0x00000024080a7981 */ /* 0x000ea2000c1e1900 */
[----:B------:R-:W-:Y:S05]  /*1bd0*/  YIELD ;  /* 0x0000000000007946 */ /* 0x000fea0003800000 */
[----:B------:R-:W-:Y:S01]  /*1be0*/  BSSY.RELIABLE B1, `(.L_x_17) ;  /* 0x0000011000017945 */ /* 0x000fe20003800100 */
[----:B--2---:R-:W-:-:S13]  /*1bf0*/  ISETP.NE.AND P1, PT, R10, R19, PT ;  /* 0x000000130a00720c */ /* 0x004fda0003f25270 */
[----:B------:R-:W-:Y:S05]  /*1c00*/  @P1 BRA `(.L_x_18) ;  /* 0x00000000000c1947 */ /* 0x000fea0003800000 */
[----:B------:R-:W2:Y:S02]  /*1c10*/  LDG.E R0, desc[UR36][R8.64+0x4] ;  /* 0x0000042408007981 */ /* 0x000ea4000c1e1900 */
[----:B--2--5:R-:W-:-:S13]  /*1c20*/  ISETP.NE.AND P1, PT, R0, R25, PT ;  /* 0x000000190000720c */ /* 0x024fda0003f25270 */
[----:B------:R-:W-:Y:S05]  /*1c30*/  @!P1 BRA `(.L_x_19) ;  /* 0x0000000000149947 */ /* 0x000fea0003800000 */
.L_x_18:
[----:B-----5:R-:W-:-:S13]  /*1c40*/  ISETP.NE.AND P1, PT, R10, R25, PT ;  /* 0x000000190a00720c */ /* 0x020fda0003f25270 */
[----:B------:R-:W-:Y:S05]  /*1c50*/  @P1 BRA `(.L_x_20) ;  /* 0x0000000000241947 */ /* 0x000fea0003800000 */
[----:B------:R-:W2:Y:S02]  /*1c60*/  LDG.E R0, desc[UR36][R8.64+0x4] ;  /* 0x0000042408007981 */ /* 0x000ea4000c1e1900 */
[----:B--2---:R-:W-:-:S13]  /*1c70*/  ISETP.NE.AND P1, PT, R0, R19, PT ;  /* 0x000000130000720c */ /* 0x004fda0003f25270 */
[----:B------:R-:W-:Y:S05]  /*1c80*/  @P1 BRA `(.L_x_20) ;  /* 0x0000000000181947 */ /* 0x000fea0003800000 */
.L_x_19:
[----:B------:R-:W-:Y:S02]  /*1c90*/  IMAD.MOV.U32 R10, RZ, RZ, RZ ;  /* 0x000000ffff0a7224 */ /* 0x000fe400078e00ff */
[----:B------:R-:W-:-:S05]  /*1ca0*/  IMAD.MOV.U32 R11, RZ, RZ, 0x1 ;  /* 0x00000001ff0b7424 */ /* 0x000fca00078e00ff */
[----:B------:R-:W2:Y:S02]  /*1cb0*/  ATOMG.E.CAS.STRONG.GPU PT, R10, [R8+0x10], R10, R11 ;  /* 0x0000100a080a73a9 */ /* 0x000ea400001ee10b */
[----:B--2---:R-:W-:-:S13]  /*1cc0*/  ISETP.NE.AND P1, PT, R10, RZ, PT ;  /* 0x000000ff0a00720c */ /* 0x004fda0003f25270 */
[----:B------:R-:W-:Y:S05]  /*1cd0*/  @!P1 BREAK.RELIABLE B1 ;  /* 0x0000000000019942 */ /* 0x000fea0003800100 */
[----:B------:R-:W-:Y:S05]  /*1ce0*/  @!P1 BRA `(.L_x_21) ;  /* 0x0000000000209947 */ /* 0x000fea0003800000 */
.L_x_20:
[----:B------:R-:W-:Y:S05]  /*1cf0*/  BSYNC.RELIABLE B1 ;  /* 0x0000000000017941 */ /* 0x000fea0003800100 */
.L_x_17:
[----:B------:R-:W1:Y:S01]  /*1d00*/  LDCU UR4, c[0x0][0x3c8] ;  /* 0x00007900ff0477ac */ /* 0x000e620008000800 */
[----:B------:R-:W-:-:S05]  /*1d10*/  VIADD R18, R18, 0x1 ;  /* 0x0000000112127836 */ /* 0x000fca0000000000 */
[----:B-1----:R-:W-:-:S13]  /*1d20*/  ISETP.NE.AND P1, PT, R18, UR4, PT ;  /* 0x0000000412007c0c */ /* 0x002fda000bf25270 */
[----:B------:R-:W-:Y:S05]  /*1d30*/  @P1 BRA `(.L_x_22) ;  /* 0xfffffffc00981947 */ /* 0x000fea000383ffff */
[----:B0-----:R-:W-:Y:S02]  /*1d40*/  IMAD.MOV.U32 R18, RZ, RZ, R3 ;  /* 0x000000ffff127224 */ /* 0x001fe400078e0003 */
[----:B------:R-:W-:Y:S01]  /*1d50*/  IMAD.MOV.U32 R5, RZ, RZ, RZ ;  /* 0x000000ffff057224 */ /* 0x000fe200078e00ff */
[----:B------:R-:W-:Y:S06]  /*1d60*/  BRA `(.L_x_23) ;  /* 0x0000000000107947 */ /* 0x000fec0003800000 */
.L_x_21:
[----:B------:R-:W2:Y:S04]  /*1d70*/  LDG.E R4, desc[UR36][R8.64+0xc] ;  /* 0x00000c2408047981 */ /* 0x000ea8000c1e1900 */
[----:B------:R1:W5:Y:S01]  /*1d80*/  LDG.E R5, desc[UR36][R8.64+0x8] ;  /* 0x0000082408057981 */ /* 0x000362000c1e1900 */
[----:B------:R-:W-:Y:S02]  /*1d90*/  PLOP3.LUT P0, PT, PT, PT, PT, 0x80, 0x8 ;  /* 0x000000000008781c */ /* 0x000fe40003f0f070 */
[----:B-12---:R-:W-:-:S11]  /*1da0*/  I2FP.F32.S32 R4, R4 ;  /* 0x0000000400047245 */ /* 0x006fd60000201400 */
.L_x_23:
[----:B------:R-:W-:Y:S05]  /*1db0*/  BSYNC B0 ;  /* 0x0000000000007941 */ /* 0x000fea0003800000 */
.L_x_16:
[----:B------:R-:W-:-:S05]  /*1dc0*/  IMAD.WIDE R16, R27, 0x14, R16 ;  /* 0x000000141b107825 */ /* 0x000fca00078e0210 */
[----:B------:R-:W2:Y:S01]  /*1dd0*/  LDG.E R10, desc[UR36][R16.64+0xc] ;  /* 0x00000c24100a7981 */ /* 0x000ea2000c1e1900 */
[----:B------:R-:W1:Y:S01]  /*1de0*/  LDCU UR4, c[0x0][0x2f8] ;  /* 0x00005f00ff0477ac */ /* 0x000e620008000800 */
[----:B------:R-:W-:Y:S04]  /*1df0*/  BSSY.RECONVERGENT B7, `(.L_x_24) ;  /* 0x00000a3000077945 */ /* 0x000fe80003800200 */
[----:B------:R-:W-:Y:S01]  /*1e00*/  BSSY.RELIABLE B6, `(.L_x_25) ;  /* 0x0000049000067945 */ /* 0x000fe20003800100 */
[----:B-1----:R-:W-:Y:S01]  /*1e10*/  VIADD R0, R26, -UR4 ;  /* 0x800000041a007c36 */ /* 0x002fe20008000000 */
[----:B--2--5:R-:W-:-:S13]  /*1e20*/  ISETP.GE.AND P1, PT, R10, R5, PT ;  /* 0x000000050a00720c */ /* 0x024fda0003f26270 */
[----:B------:R-:W-:Y:S05]  /*1e30*/  @!P1 BRA `(.L_x_26) ;  /* 0x00000004000c9947 */ /* 0x000fea0003800000 */
[----:B------:R-:W1:Y:S02]  /*1e40*/  LDC.64 R6, c[0x0][0x398] ;  /* 0x0000e600ff067b82 */ /* 0x000e640000000a00 */
[----:B-1----:R-:W-:Y:S01]  /*1e50*/  IMAD.WIDE R6, R23, 0x8, R6 ;  /* 0x0000000817067825 */ /* 0x002fe200078e0206 */
[----:B------:R-:W-:Y:S06]  /*1e60*/  @!P0 EXIT ;  /* 0x000000000000894d */ /* 0x000fec0003800000 */
[----:B------:R-:W0:Y:S04]  /*1e70*/  LDG.E R8, desc[UR36][R16.64+0x8] ;  /* 0x0000082410087981 */ /* 0x000e28000c1e1900 */
[----:B------:R-:W2:Y:S01]  /*1e80*/  LDG.E.64 R6, desc[UR36][R6.64] ;  /* 0x0000002406067981 */ /* 0x000ea2000c1e1b00 */
[----:B0-----:R-:W-:Y:S02]  /*1e90*/  SHF.R.S32.HI R3, RZ, 0x1f, R8 ;  /* 0x0000001fff037819 */ /* 0x001fe40000011408 */
[----:B--2---:R-:W-:-:S04]  /*1ea0*/  ISETP.GE.U32.AND P0, PT, R6, R8, PT ;  /* 0x000000080600720c */ /* 0x004fc80003f06070 */
[----:B------:R-:W-:-:S13]  /*1eb0*/  ISETP.GE.AND.EX P0, PT, R7, R3, PT, P0 ;  /* 0x000000030700720c */ /* 0x000fda0003f06300 */
[----:B------:R-:W-:Y:S05]  /*1ec0*/  @P0 BREAK.RELIABLE B6 ;  /* 0x0000000000060942 */ /* 0x000fea0003800100 */
[----:B------:R-:W-:Y:S05]  /*1ed0*/  @!P0 BRA `(.L_x_27) ;  /* 0x0000000000ec8947 */ /* 0x000fea0003800000 */
[----:B------:R-:W2:Y:S01]  /*1ee0*/  LDG.E R3, desc[UR36][R16.64+0x4] ;  /* 0x0000042410037981 */ /* 0x000ea2000c1e1900 */
[----:B------:R-:W0:Y:S01]  /*1ef0*/  MUFU.RCP R7, R4 ;  /* 0x0000000400077308 */ /* 0x000e220000001000 */
[----:B------:R-:W-:Y:S01]  /*1f00*/  BSSY.RECONVERGENT B0, `(.L_x_28) ;  /* 0x000000d000007945 */ /* 0x000fe20003800200 */
[----:B0-----:R-:W-:-:S04]  /*1f10*/  FFMA R6, R7, -R4, 1 ;  /* 0x3f80000007067423 */ /* 0x001fc80000000804 */
[----:B------:R-:W-:Y:S01]  /*1f20*/  FFMA R6, R7, R6, R7 ;  /* 0x0000000607067223 */ /* 0x000fe20000000007 */
[----:B--2---:R-:W-:-:S05]  /*1f30*/  IMAD.IADD R3, R8, 0x1, R3 ;  /* 0x0000000108037824 */ /* 0x004fca00078e0203 */
[----:B------:R-:W-:-:S04]  /*1f40*/  I2FP.F32.S32 R3, R3 ;  /* 0x0000000300037245 */ /* 0x000fc80000201400 */
[----:B------:R-:W0:Y:S01]  /*1f50*/  FCHK P0, R3, R4 ;  /* 0x0000000403007302 */ /* 0x000e220000000000 */
[----:B------:R-:W-:-:S04]  /*1f60*/  FFMA R7, R3, R6, RZ ;  /* 0x0000000603077223 */ /* 0x000fc800000000ff */
[----:B------:R-:W-:-:S04]  /*1f70*/  FFMA R8, R7, -R4, R3 ;  /* 0x8000000407087223 */ /* 0x000fc80000000003 */
[----:B------:R-:W-:Y:S01]  /*1f80*/  FFMA R6, R6, R8, R7 ;  /* 0x0000000806067223 */ /* 0x000fe20000000007 */
[----:B0-----:R-:W-:Y:S06]  /*1f90*/  @!P0 BRA `(.L_x_29) ;  /* 0x00000000000c8947 */ /* 0x001fec0003800000 */
[----:B------:R-:W-:-:S07]  /*1fa0*/  MOV R6, 0x1fc0 ;  /* 0x00001fc000067802 */ /* 0x000fce0000000f00 */
[----:B------:R-:W-:Y:S05]  /*1fb0*/  CALL.REL.NOINC `($__internal_0_$__cuda_sm3x_div_rn_noftz_f32_slowpath) ;  /* 0x0000000800487944 */ /* 0x000fea0003c00000 */
[----:B------:R-:W-:-:S07]  /*1fc0*/  IMAD.MOV.U32 R6, RZ, RZ, R3 ;  /* 0x000000ffff067224 */ /* 0x000fce00078e0003 */
.L_x_29:
[----:B------:R-:W-:Y:S05]  /*1fd0*/  BSYNC.RECONVERGENT B0 ;  /* 0x0000000000007941 */ /* 0x000fea0003800200 */
.L_x_28:
[----:B------:R-:W2:Y:S01]  /*1fe0*/  LDG.E R12, desc[UR36][R16.64+0x10] ;  /* 0x00001024100c7981 */ /* 0x000ea2000c1e1900 */
[----:B------:R-:W0:Y:S01]  /*1ff0*/  LDC.64 R8, c[0x0][0x3e0] ;  /* 0x0000f800ff087b82 */ /* 0x000e220000000a00 */
[----:B------:R-:W1:Y:S01]  /*2000*/  F2I.CEIL.NTZ R6, R6 ;  /* 0x0000000600067305 */ /* 0x000e62000020b100 */
[----:B------:R-:W-:Y:S01]  /*2010*/  IMAD.HI R3, R5, 0x66666667, RZ ;  /* 0x6666666705037827 */ /* 0x000fe200078e02ff */
[----:B------:R-:W-:Y:S01]  /*2020*/  STG.E desc[UR36][R16.64], R25 ;  /* 0x0000001910007986 */ /* 0x000fe2000c101924 */
[----:B------:R-:W3:Y:S02]  /*2030*/  LDCU UR6, c[0x0][0x3b8] ;  /* 0x00007700ff0677ac */ /* 0x000ee40008000800 */
[----:B------:R-:W-:Y:S01]  /*2040*/  IMAD.IADD R7, R10, 0x1, -R5 ;  /* 0x000000010a077824 */ /* 0x000fe200078e0a05 */
[----:B------:R-:W-:Y:S01]  /*2050*/  SHF.R.U32.HI R4, RZ, 0x1, R3 ;  /* 0x00000001ff047819 */ /* 0x000fe20000011603 */
[----:B------:R-:W4:Y:S03]  /*2060*/  LDCU.64 UR4, c[0x0][0x3e8] ;  /* 0x00007d00ff0477ac */ /* 0x000f260008000a00 */
[----:B------:R-:W-:Y:S01]  /*2070*/  LEA.HI R3, R3, R4, RZ, 0x1 ;  /* 0x0000000403037211 */ /* 0x000fe200078f08ff */
[----:B------:R5:W-:Y:S04]  /*2080*/  STG.E desc[UR36][R16.64+0xc], R7 ;  /* 0x00000c0710007986 */ /* 0x000be8000c101924 */
[----:B-1----:R-:W-:-:S02]  /*2090*/  IMAD R3, R6, R3, RZ ;  /* 0x0000000306037224 */ /* 0x002fc400078e02ff */
[----:B0-----:R-:W-:-:S04]  /*20a0*/  IMAD.WIDE R8, R27, 0x8, R8 ;  /* 0x000000081b087825 */ /* 0x001fc800078e0208 */
[----:B--2---:R-:W-:-:S05]  /*20b0*/  IMAD R3, R3, 0x3c, R12 ;  /* 0x0000003c03037824 */ /* 0x004fca00078e020c */
[----:B------:R0:W-:Y:S04]  /*20c0*/  STG.E desc[UR36][R16.64+0x10], R3 ;  /* 0x0000100310007986 */ /* 0x0001e8000c101924 */
[----:B------:R-:W2:Y:S01]  /*20d0*/  LDG.E.64 R4, desc[UR36][R8.64] ;  /* 0x0000002408047981 */ /* 0x000ea2000c1e1b00 */
[----:B---3--:R-:W-:Y:S01]  /*20e0*/  IMAD R27, R27, UR6, RZ ;  /* 0x000000061b1b7c24 */ /* 0x008fe2000f8e02ff */
[--C-:B-----5:R-:W-:Y:S01]  /*20f0*/  SHF.R.S32.HI R7, RZ, 0x1f, R25.reuse ;  /* 0x0000001fff077819 */ /* 0x120fe20000011419 */
[----:B------:R-:W-:Y:S02]  /*2100*/  IMAD.MOV.U32 R6, RZ, RZ, R25 ;  /* 0x000000ffff067224 */ /* 0x000fe400078e0019 */
[----:B------:R-:W-:-:S05]  /*2110*/  IMAD R27, R27, 0xa, RZ ;  /* 0x0000000a1b1b7824 */ /* 0x000fca00078e02ff */
[----:B--2---:R-:W-:-:S04]  /*2120*/  IADD3 R4, P0, PT, R27, R4, RZ ;  /* 0x000000041b047210 */ /* 0x004fc80007f1e0ff */
[----:B------:R-:W-:Y:S02]  /*2130*/  LEA.HI.X.SX32 R5, R27, R5, 0x1, P0 ;  /* 0x000000051b057211 */ /* 0x000fe400000f0eff */
[----:B----4-:R-:W-:-:S04]  /*2140*/  LEA R10, P0, R4, UR4, 0x3 ;  /* 0x00000004040a7c11 */ /* 0x010fc8000f8018ff */
[----:B------:R-:W-:Y:S01]  /*2150*/  LEA.HI.X R11, R4, UR5, R5, 0x3, P0 ;  /* 0x00000005040b7c11 */ /* 0x000fe200080f1c05 */
[----:B------:R-:W-:Y:S01]  /*2160*/  IMAD.MOV.U32 R24, RZ, RZ, R19 ;  /* 0x000000ffff187224 */ /* 0x000fe200078e0013 */
[----:B0-----:R-:W-:Y:S01]  /*2170*/  MOV R3, 0x70 ;  /* 0x0000007000037802 */ /* 0x001fe20000000f00 */
[----:B------:R-:W0:Y:S02]  /*2180*/  LDCU.64 UR4, c[0x4][0x60] ;  /* 0x01000c00ff0477ac */ /* 0x000e240008000a00 */
[----:B------:R1:W-:Y:S04]  /*2190*/  STG.E.64 desc[UR36][R10.64], R6 ;  /* 0x000000060a007986 */ /* 0x0003e8000c101b24 */
[----:B------:R-:W2:Y:S01]  /*21a0*/  LDG.E.64 R4, desc[UR36][R8.64] ;  /* 0x0000002408047981 */ /* 0x000ea2000c1e1b00 */
[----:B------:R3:W4:Y:S03]  /*21b0*/  LDC.64 R14, c[0x4][R3] ;  /* 0x01000000030e7b82 */ /* 0x0007260000000a00 */
[----:B------:R3:W-:Y:S01]  /*21c0*/  STL.64 [R0], R24 ;  /* 0x0000001800007387 */ /* 0x0007e20000100a00 */
[----:B-1----:R-:W-:-:S02]  /*21d0*/  IMAD.MOV.U32 R6, RZ, RZ, R26 ;  /* 0x000000ffff067224 */ /* 0x002fc400078e001a */
[----:B------:R-:W-:Y:S01]  /*21e0*/  IMAD.MOV.U32 R7, RZ, RZ, R2 ;  /* 0x000000ffff077224 */ /* 0x000fe200078e0002 */
[----:B--2---:R-:W-:Y:S01]  /*21f0*/  IADD3 R12, P0, PT, R4, 0x1, RZ ;  /* 0x00000001040c7810 */ /* 0x004fe20007f1e0ff */
[----:B0-----:R-:W-:-:S04]  /*2200*/  IMAD.U32 R4, RZ, RZ, UR4 ;  /* 0x00000004ff047e24 */ /* 0x001fc8000f8e00ff */
[----:B------:R-:W-:Y:S02]  /*2210*/  IMAD.X R13, RZ, RZ, R5, P0 ;  /* 0x000000ffff0d7224 */ /* 0x000fe400000e0605 */
[----:B------:R-:W-:-:S03]  /*2220*/  IMAD.U32 R5, RZ, RZ, UR5 ;  /* 0x00000005ff057e24 */ /* 0x000fc6000f8e00ff */
[----:B----4-:R3:W-:Y:S04]  /*2230*/  STG.E.64 desc[UR36][R8.64], R12 ;  /* 0x0000000c08007986 */ /* 0x0107e8000c101b24 */
[----:B------:R-:W-:-:S07]  /*2240*/  LEPC R20, `(.L_x_30) ;  /* 0x000000001014794e */ /* 0x000fce0000000000 */
[----:B---3--:R-:W-:Y:S05]  /*2250*/  CALL.ABS.NOINC R14 ;  /* 0x000000000e007343 */ /* 0x008fea0003c00000 */
.L_x_30:
[----:B------:R-:W-:Y:S05]  /*2260*/  BRA `(.L_x_31) ;  /* 0x00000004006c7947 */ /* 0x000fea0003800000 */
.L_x_26:
[----:B------:R-:W-:Y:S05]  /*2270*/  @!P0 EXIT ;  /* 0x000000000000894d */ /* 0x000fea0003800000 */
[----:B------:R1:W5:Y:S02]  /*2280*/  LDG.E R8, desc[UR36][R16.64+0x8] ;  /* 0x0000082410087981 */ /* 0x000364000c1e1900 */
.L_x_27:
[----:B------:R-:W-:Y:S05]  /*2290*/  BSYNC.RELIABLE B6 ;  /* 0x0000000000067941 */ /* 0x000fea0003800100 */
.L_x_25:
[----:B0-----:R-:W2:Y:S01]  /*22a0*/  LDG.E R3, desc[UR36][R16.64+0x4] ;  /* 0x0000042410037981 */ /* 0x001ea2000c1e1900 */
[----:B------:R-:W0:Y:S01]  /*22b0*/  MUFU.RCP R9, R4 ;  /* 0x0000000400097308 */ /* 0x000e220000001000 */
[----:B------:R-:W-:Y:S01]  /*22c0*/  BSSY.RECONVERGENT B0, `(.L_x_32) ;  /* 0x000000c000007945 */ /* 0x000fe20003800200 */
[----:B0-----:R-:W-:Y:S01]  /*22d0*/  FFMA R6, R9, -R4, 1 ;  /* 0x3f80000009067423 */ /* 0x001fe20000000804 */
[----:B--2---:R-:W-:-:S03]  /*22e0*/  I2FP.F32.S32 R7, R3 ;  /* 0x0000000300077245 */ /* 0x004fc60000201400 */
[----:B------:R-:W-:Y:S02]  /*22f0*/  FFMA R3, R9, R6, R9 ;  /* 0x0000000609037223 */ /* 0x000fe40000000009 */
[----:B------:R-:W0:Y:S02]  /*2300*/  FCHK P0, R7, R4 ;  /* 0x0000000407007302 */ /* 0x000e240000000000 */
[----:B------:R-:W-:-:S04]  /*2310*/  FFMA R6, R3, R7, RZ ;  /* 0x0000000703067223 */ /* 0x000fc800000000ff */
[----:B------:R-:W-:-:S04]  /*2320*/  FFMA R9, R6, -R4, R7 ;  /* 0x8000000406097223 */ /* 0x000fc80000000007 */
[----:B------:R-:W-:Y:S01]  /*2330*/  FFMA R3, R3, R9, R6 ;  /* 0x0000000903037223 */ /* 0x000fe20000000006 */
[----:B0-----:R-:W-:Y:S06]  /*2340*/  @!P0 BRA `(.L_x_33) ;  /* 0x00000000000c8947 */ /* 0x001fec0003800000 */
[----:B------:R-:W-:Y:S01]  /*2350*/  IMAD.MOV.U32 R3, RZ, RZ, R7 ;  /* 0x000000ffff037224 */ /* 0x000fe200078e0007 */
[----:B------:R-:W-:-:S07]  /*2360*/  MOV R6, 0x2380 ;  /* 0x0000238000067802 */ /* 0x000fce0000000f00 */
[----:B-1---5:R-:W-:Y:S05]  /*2370*/  CALL.REL.NOINC `($__internal_0_$__cuda_sm3x_div_rn_noftz_f32_slowpath) ;  /* 0x0000000400587944 */ /* 0x022fea0003c00000 */
.L_x_33:
[----:B------:R-:W-:Y:S05]  /*2380*/  BSYNC.RECONVERGENT B0 ;  /* 0x0000000000007941 */ /* 0x000fea0003800200 */
.L_x_32:
[----:B------:R-:W2:Y:S01]  /*2390*/  LDG.E R7, desc[UR36][R16.64+0x10] ;  /* 0x0000102410077981 */ /* 0x000ea2000c1e1900 */
[----:B------:R-:W0:Y:S01]  /*23a0*/  F2I.CEIL.NTZ R3, R3 ;  /* 0x0000000300037305 */ /* 0x000e22000020b100 */
[----:B------:R-:W-:Y:S01]  /*23b0*/  IMAD.HI R5, R5, 0x66666667, RZ ;  /* 0x6666666705057827 */ /* 0x000fe200078e02ff */
[----:B-----5:R-:W-:Y:S01]  /*23c0*/  ISETP.NE.AND P0, PT, R8, RZ, PT ;  /* 0x000000ff0800720c */ /* 0x020fe20003f05270 */
[----:B------:R-:W-:Y:S03]  /*23d0*/  BSSY.RECONVERGENT B0, `(.L_x_34) ;  /* 0x0000026000007945 */ /* 0x000fe60003800200 */
[----:B------:R-:W-:-:S04]  /*23e0*/  SHF.R.U32.HI R4, RZ, 0x1, R5 ;  /* 0x00000001ff047819 */ /* 0x000fc80000011605 */
[----:B------:R-:W-:-:S05]  /*23f0*/  LEA.HI R4, R5, R4, RZ, 0x1 ;  /* 0x0000000405047211 */ /* 0x000fca00078f08ff */
[----:B0-----:R-:W-:-:S04]  /*2400*/  IMAD R4, R4, R3, RZ ;  /* 0x0000000304047224 */ /* 0x001fc800078e02ff */
[----:B--2---:R-:W-:-:S05]  /*2410*/  IMAD R7, R4, 0x3c, R7 ;  /* 0x0000003c04077824 */ /* 0x004fca00078e0207 */
[----:B------:R0:W-:Y:S01]  /*2420*/  STG.E desc[UR36][R16.64+0x10], R7 ;  /* 0x0000100710007986 */ /* 0x0001e2000c101924 */
[----:B------:R-:W-:Y:S05]  /*2430*/  @!P0 BRA `(.L_x_35) ;  /* 0x00000000007c8947 */ /* 0x000fea0003800000 */
[----:B0-----:R-:W2:Y:S01]  /*2440*/  LDG.E.64 R6, desc[UR36][R28.64] ;  /* 0x000000241c067981 */ /* 0x001ea2000c1e1b00 */
        /* <DEDUP_REMOVED lines=11> */
[----:B------:R-:W2:Y:S01]  /*2500*/  LDG.E.64 R12, desc[UR36][R28.64] ;  /* 0x000000241c0c7981 */ /* 0x000ea2000c1e1b00 */
[----:B------:R-:W-:Y:S01]  /*2510*/  SHF.R.S32.HI R9, RZ, 0x1f, R8 ;  /* 0x0000001fff097819 */ /* 0x000fe20000011408 */
[----:B--2---:R-:W-:Y:S02]  /*2520*/  IMAD R3, R13, 0x3, RZ ;  /* 0x000000030d037824 */ /* 0x004fe400078e02ff */
[----:B------:R-:W-:-:S04]  /*2530*/  IMAD.WIDE.U32 R12, R12, 0x3, R4 ;  /* 0x000000030c0c7825 */ /* 0x000fc800078e0004 */
[----:B------:R-:W-:Y:S01]  /*2540*/  IMAD.IADD R3, R13, 0x1, R3 ;  /* 0x000000010d037824 */ /* 0x000fe200078e0203 */
[----:B------:R-:W-:-:S04]  /*2550*/  LEA R6, P0, R12, UR4, 0x3 ;  /* 0x000000040c067c11 */ /* 0x000fc8000f8018ff */
[----:B------:R-:W-:-:S05]  /*2560*/  LEA.HI.X R7, R12, UR5, R3, 0x3, P0 ;  /* 0x000000050c077c11 */ /* 0x000fca00080f1c03 */
[----:B------:R2:W-:Y:S04]  /*2570*/  STG.E.64 desc[UR36][R6.64+0x8], R8 ;  /* 0x0000080806007986 */ /* 0x0005e8000c101b24 */
[----:B------:R-:W3:Y:S02]  /*2580*/  LDG.E.64 R12, desc[UR36][R28.64] ;  /* 0x000000241c0c7981 */ /* 0x000ee4000c1e1b00 */
[----:B---3--:R-:W-:-:S04]  /*2590*/  IMAD.WIDE.U32 R4, R12, 0x3, R4 ;  /* 0x000000030c047825 */ /* 0x008fc800078e0004 */
[----:B------:R-:W-:Y:S01]  /*25a0*/  IMAD R3, R13, 0x3, RZ ;  /* 0x000000030d037824 */ /* 0x000fe200078e02ff */
[----:B0-----:R-:W-:-:S03]  /*25b0*/  LEA R10, P0, R4, UR4, 0x3 ;  /* 0x00000004040a7c11 */ /* 0x001fc6000f8018ff */
[----:B------:R-:W-:-:S05]  /*25c0*/  IMAD.IADD R3, R5, 0x1, R3 ;  /* 0x0000000105037824 */ /* 0x000fca00078e0203 */
[----:B------:R-:W-:-:S05]  /*25d0*/  LEA.HI.X R11, R4, UR5, R3, 0x3, P0 ;  /* 0x00000005040b7c11 */ /* 0x000fca00080f1c03 */
[----:B------:R2:W-:Y:S04]  /*25e0*/  STG.E.64 desc[UR36][R10.64+0x10], RZ ;  /* 0x000010ff0a007986 */ /* 0x0005e8000c101b24 */
[----:B------:R-:W3:Y:S02]  /*25f0*/  LDG.E.64 R4, desc[UR36][R28.64] ;  /* 0x000000241c047981 */ /* 0x000ee4000c1e1b00 */
[----:B---3--:R-:W-:-:S05]  /*2600*/  IADD3 R4, P0, PT, R4, 0x1, RZ ;  /* 0x0000000104047810 */ /* 0x008fca0007f1e0ff */
[----:B------:R-:W-:-:S05]  /*2610*/  IMAD.X R5, RZ, RZ, R5, P0 ;  /* 0x000000ffff057224 */ /* 0x000fca00000e0605 */
[----:B------:R2:W-:Y:S03]  /*2620*/  STG.E.64 desc[UR36][R28.64], R4 ;  /* 0x000000041c007986 */ /* 0x0005e6000c101b24 */
.L_x_35:
[----:B------:R-:W-:Y:S05]  /*2630*/  BSYNC.RECONVERGENT B0 ;  /* 0x0000000000007941 */ /* 0x000fea0003800200 */
.L_x_34:
[----:B--2---:R-:W2:Y:S01]  /*2640*/  LDC.64 R8, c[0x0][0x3e0] ;  /* 0x0000f800ff087b82 */ /* 0x004ea20000000a00 */
[----:B------:R-:W-:Y:S01]  /*2650*/  STG.E desc[UR36][R16.64+0x8], RZ ;  /* 0x000008ff10007986 */ /* 0x000fe2000c101924 */
[----:B------:R-:W3:Y:S01]  /*2660*/  LDCU UR4, c[0x0][0x3b8] ;  /* 0x00007700ff0477ac */ /* 0x000ee20008000800 */
[----:B------:R-:W4:Y:S01]  /*2670*/  LDCU.64 UR6, c[0x0][0x3e8] ;  /* 0x00007d00ff0677ac */ /* 0x000f220008000a00 */
[----:B--2---:R-:W-:-:S05]  /*2680*/  IMAD.WIDE R8, R27, 0x8, R8 ;  /* 0x000000081b087825 */ /* 0x004fca00078e0208 */
[----:B------:R-:W2:Y:S01]  /*2690*/  LDG.E.64 R4, desc[UR36][R8.64] ;  /* 0x0000002408047981 */ /* 0x000ea2000c1e1b00 */
[----:B---3--:R-:W-:Y:S01]  /*26a0*/  IMAD R27, R27, UR4, RZ ;  /* 0x000000041b1b7c24 */ /* 0x008fe2000f8e02ff */
[--C-:B------:R-:W-:Y:S01]  /*26b0*/  SHF.R.S32.HI R15, RZ, 0x1f, R25.reuse ;  /* 0x0000001fff0f7819 */ /* 0x100fe20000011419 */
[----:B------:R-:W-:Y:S01]  /*26c0*/  IMAD.MOV.U32 R14, RZ, RZ, R25 ;  /* 0x000000ffff0e7224 */ /* 0x000fe200078e0019 */
[----:B------:R-:W3:Y:S01]  /*26d0*/  LDCU.64 UR4, c[0x4][0x68] ;  /* 0x01000d00ff0477ac */ /* 0x000ee20008000a00 */
[----:B------:R-:W-:-:S05]  /*26e0*/  IMAD R27, R27, 0xa, RZ ;  /* 0x0000000a1b1b7824 */ /* 0x000fca00078e02ff */
[----:B--2---:R-:W-:-:S04]  /*26f0*/  IADD3 R3, P0, PT, R27, R4, RZ ;  /* 0x000000041b037210 */ /* 0x004fc80007f1e0ff */
[----:B------:R-:W-:Y:S02]  /*2700*/  LEA.HI.X.SX32 R4, R27, R5, 0x1, P0 ;  /* 0x000000051b047211 */ /* 0x000fe400000f0eff */
[----:B----4-:R-:W-:-:S04]  /*2710*/  LEA R6, P0, R3, UR6, 0x3 ;  /* 0x0000000603067c11 */ /* 0x010fc8000f8018ff */
[----:B0-----:R-:W-:-:S05]  /*2720*/  LEA.HI.X R7, R3, UR7, R4, 0x3, P0 ;  /* 0x0000000703077c11 */ /* 0x001fca00080f1c04 */
[----:B------:R0:W-:Y:S04]  /*2730*/  STG.E.64 desc[UR36][R6.64], R14 ;  /* 0x0000000e06007986 */ /* 0x0001e8000c101b24 */
[----:B------:R-:W2:Y:S01]  /*2740*/  LDG.E.64 R4, desc[UR36][R8.64] ;  /* 0x0000002408047981 */ /* 0x000ea2000c1e1b00 */
[----:B------:R-:W-:Y:S01]  /*2750*/  IMAD.MOV.U32 R24, RZ, RZ, R19 ;  /* 0x000000ffff187224 */ /* 0x000fe200078e0013 */
[----:B------:R-:W-:-:S04]  /*2760*/  MOV R3, 0x70 ;  /* 0x0000007000037802 */ /* 0x000fc80000000f00 */
[----:B------:R4:W-:Y:S01]  /*2770*/  STL.64 [R0], R24 ;  /* 0x0000001800007387 */ /* 0x0009e20000100a00 */
[----:B------:R4:W1:Y:S01]  /*2780*/  LDC.64 R12, c[0x4][R3] ;  /* 0x01000000030c7b82 */ /* 0x0008620000000a00 */
[----:B0-----:R-:W-:Y:S02]  /*2790*/  IMAD.MOV.U32 R6, RZ, RZ, R26 ;  /* 0x000000ffff067224 */ /* 0x001fe400078e001a */
[----:B------:R-:W-:Y:S01]  /*27a0*/  IMAD.MOV.U32 R7, RZ, RZ, R2 ;  /* 0x000000ffff077224 */ /* 0x000fe200078e0002 */
[----:B--2---:R-:W-:Y:S01]  /*27b0*/  IADD3 R10, P0, PT, R4, 0x1, RZ ;  /* 0x00000001040a7810 */ /* 0x004fe20007f1e0ff */
[----:B---3--:R-:W-:-:S04]  /*27c0*/  IMAD.U32 R4, RZ, RZ, UR4 ;  /* 0x00000004ff047e24 */ /* 0x008fc8000f8e00ff */
[----:B------:R-:W-:Y:S02]  /*27d0*/  IMAD.X R11, RZ, RZ, R5, P0 ;  /* 0x000000ffff0b7224 */ /* 0x000fe400000e0605 */
[----:B------:R-:W-:-:S03]  /*27e0*/  IMAD.U32 R5, RZ, RZ, UR5 ;  /* 0x00000005ff057e24 */ /* 0x000fc6000f8e00ff */
[----:B-1----:R4:W-:Y:S04]  /*27f0*/  STG.E.64 desc[UR36][R8.64], R10 ;  /* 0x0000000a08007986 */ /* 0x0029e8000c101b24 */
[----:B------:R-:W-:-:S07]  /*2800*/  LEPC R20, `(.L_x_31) ;  /* 0x000000001014794e */ /* 0x000fce0000000000 */
[----:B----4-:R-:W-:Y:S05]  /*2810*/  CALL.ABS.NOINC R12 ;  /* 0x000000000c007343 */ /* 0x010fea0003c00000 */
.L_x_31:
[----:B------:R-:W-:Y:S05]  /*2820*/  BSYNC.RECONVERGENT B7 ;  /* 0x0000000000077941 */ /* 0x000fea0003800200 */
.L_x_24:
[----:B------:R-:W0:Y:S01]  /*2830*/  LDC.64 R4, c[0x0][0x380] ;  /* 0x0000e000ff047b82 */ /* 0x000e220000000a00 */
[----:B------:R-:W-:Y:S01]  /*2840*/  IMAD R9, R18, 0x5, RZ ;  /* 0x0000000512097824 */ /* 0x000fe200078e02ff */
[--C-:B------:R-:W-:Y:S01]  /*2850*/  SHF.R.S32.HI R7, RZ, 0x1f, R25.reuse ;  /* 0x0000001fff077819 */ /* 0x100fe20000011419 */
[----:B------:R-:W-:Y:S02]  /*2860*/  IMAD.MOV.U32 R6, RZ, RZ, R25 ;  /* 0x000000ffff067224 */ /* 0x000fe400078e0019 */
[----:B------:R-:W-:-:S03]  /*2870*/  IMAD.MOV.U32 R11, RZ, RZ, 0x1 ;  /* 0x00000001ff0b7424 */ /* 0x000fc600078e00ff */
[----:B------:R-:W1:Y:S01]  /*2880*/  LDC.64 R2, c[0x0][0x3c0] ;  /* 0x0000f000ff027b82 */ /* 0x000e620000000a00 */
[----:B------:R-:W-:Y:S01]  /*2890*/  STG.E.64 desc[UR36][R30.64], R6 ;  /* 0x000000061e007986 */ /* 0x000fe2000c101b24 */
[----:B0-----:R-:W-:-:S03]  /*28a0*/  IMAD.WIDE.U32 R4, R9, 0x4, R4 ;  /* 0x0000000409047825 */ /* 0x001fc600078e0004 */
[----:B-1----:R-:W-:Y:S04]  /*28b0*/  STG.E desc[UR36][R2.64], R11 ;  /* 0x0000000b02007986 */ /* 0x002fe8000c101924 */
[----:B------:R-:W-:Y:S01]  /*28c0*/  STG.E desc[UR36][R4.64+0x10], RZ ;  /* 0x000010ff04007986 */ /* 0x000fe2000c101924 */
[----:B------:R-:W-:Y:S05]  /*28d0*/  EXIT ;  /* 0x000000000000794d */ /* 0x000fea0003800000 */
        .weak           $__internal_0_$__cuda_sm3x_div_rn_noftz_f32_slowpath
        .type           $__internal_0_$__cuda_sm3x_div_rn_noftz_f32_slowpath,@function
        .size           $__internal_0_$__cuda_sm3x_div_rn_noftz_f32_slowpath,(.L_x_235 - $__internal_0_$__cuda_sm3x_div_rn_noftz_f32_slowpath)
$__internal_0_$__cuda_sm3x_div_rn_noftz_f32_slowpath:
[----:B------:R-:W-:Y:S01]  /*28e0*/  SHF.R.U32.HI R7, RZ, 0x17, R4 ;  /* 0x00000017ff077819 */ /* 0x000fe20000011604 */
[----:B------:R-:W-:Y:S01]  /*28f0*/  BSSY.RECONVERGENT B1, `(.L_x_36) ;  /* 0x0000062000017945 */ /* 0x000fe20003800200 */
[----:B------:R-:W-:Y:S02]  /*2900*/  SHF.R.U32.HI R11, RZ, 0x17, R3 ;  /* 0x00000017ff0b7819 */ /* 0x000fe40000011603 */
[----:B------:R-:W-:Y:S02]  /*2910*/  LOP3.LUT R7, R7, 0xff, RZ, 0xc0, !PT ;  /* 0x000000ff07077812 */ /* 0x000fe400078ec0ff */
[----:B------:R-:W-:-:S03]  /*2920*/  LOP3.LUT R11, R11, 0xff, RZ, 0xc0, !PT ;  /* 0x000000ff0b0b7812 */ /* 0x000fc600078ec0ff */
[----:B------:R-:W-:Y:S02]  /*2930*/  VIADD R13, R7, 0xffffffff ;  /* 0xffffffff070d7836 */ /* 0x000fe40000000000 */
[----:B------:R-:W-:-:S03]  /*2940*/  VIADD R12, R11, 0xffffffff ;  /* 0xffffffff0b0c7836 */ /* 0x000fc60000000000 */
[----:B------:R-:W-:-:S04]  /*2950*/  ISETP.GT.U32.AND P0, PT, R13, 0xfd, PT ;  /* 0x000000fd0d00780c */ /* 0x000fc80003f04070 */
[----:B------:R-:W-:-:S13]  /*2960*/  ISETP.GT.U32.OR P0, PT, R12, 0xfd, P0 ;  /* 0x000000fd0c00780c */ /* 0x000fda0000704470 */
[----:B------:R-:W-:Y:S01]  /*2970*/  @!P0 IMAD.MOV.U32 R9, RZ, RZ, RZ ;  /* 0x000000ffff098224 */ /* 0x000fe200078e00ff */
[----:B------:R-:W-:Y:S06]  /*2980*/  @!P0 BRA `(.L_x_37) ;  /* 0x00000000005c8947 */ /* 0x000fec0003800000 */
[----:B------:R-:W-:Y:S02]  /*2990*/  FSETP.GTU.FTZ.AND P0, PT, |R3|, +INF , PT ;  /* 0x7f8000000300780b */ /* 0x000fe40003f1c200 */
[----:B------:R-:W-:-:S04]  /*29a0*/  FSETP.GTU.FTZ.AND P1, PT, |R4|, +INF , PT ;  /* 0x7f8000000400780b */ /* 0x000fc80003f3c200 */
[----:B------:R-:W-:-:S13]  /*29b0*/  PLOP3.LUT P0, PT, P0, P1, PT, 0xf8, 0x8f ;  /* 0x00000000008f781c */ /* 0x000fda0000703f70 */
[----:B------:R-:W-:Y:S05]  /*29c0*/  @P0 BRA `(.L_x_38) ;  /* 0x00000004004c0947 */ /* 0x000fea0003800000 */
[----:B------:R-:W-:-:S13]  /*29d0*/  LOP3.LUT P0, RZ, R4, 0x7fffffff, R3, 0xc8, !PT ;  /* 0x7fffffff04ff7812 */ /* 0x000fda000780c803 */
[----:B------:R-:W-:Y:S05]  /*29e0*/  @!P0 BRA `(.L_x_39) ;  /* 0x00000004003c8947 */ /* 0x000fea0003800000 */
[C---:B------:R-:W-:Y:S02]  /*29f0*/  FSETP.NEU.FTZ.AND P0, PT, |R3|.reuse, +INF , PT ;  /* 0x7f8000000300780b */ /* 0x040fe40003f1d200 */
[----:B------:R-:W-:Y:S02]  /*2a00*/  FSETP.NEU.FTZ.AND P2, PT, |R4|, +INF , PT ;  /* 0x7f8000000400780b */ /* 0x000fe40003f5d200 */
[----:B------:R-:W-:-:S11]  /*2a10*/  FSETP.NEU.FTZ.AND P1, PT, |R3|, +INF , PT ;  /* 0x7f8000000300780b */ /* 0x000fd60003f3d200 */
[----:B------:R-:W-:Y:S05]  /*2a20*/  @!P2 BRA !P0, `(.L_x_39) ;  /* 0x00000004002ca947 */ /* 0x000fea0004000000 */
[----:B------:R-:W-:-:S04]  /*2a30*/  LOP3.LUT P0, RZ, R3, 0x7fffffff, RZ, 0xc0, !PT ;  /* 0x7fffffff03ff7812 */ /* 0x000fc8000780c0ff */
[----:B------:R-:W-:-:S13]  /*2a40*/  PLOP3.LUT P0, PT, P2, P0, PT, 0x2f, 0xf2 ;  /* 0x0000000000f2781c */ /* 0x000fda0001700577 */
[----:B------:R-:W-:Y:S05]  /*2a50*/  @P0 BRA `(.L_x_40) ;  /* 0x0000000400180947 */ /* 0x000fea0003800000 */
[----:B------:R-:W-:-:S04]  /*2a60*/  LOP3.LUT P0, RZ, R4, 0x7fffffff, RZ, 0xc0, !PT ;  /* 0x7fffffff04ff7812 */ /* 0x000fc8000780c0ff */
[----:B------:R-:W-:-:S13]  /*2a70*/  PLOP3.LUT P0, PT, P1, P0, PT, 0x2f, 0xf2 ;  /* 0x0000000000f2781c */ /* 0x000fda0000f00577 */
[----:B------:R-:W-:Y:S05]  /*2a80*/  @P0 BRA `(.L_x_41) ;  /* 0x0000000400000947 */ /* 0x000fea0003800000 */
[----:B------:R-:W-:Y:S02]  /*2a90*/  ISETP.GE.AND P0, PT, R12, RZ, PT ;  /* 0x000000ff0c00720c */ /* 0x000fe40003f06270 */
[----:B------:R-:W-:-:S11]  /*2aa0*/  ISETP.GE.AND P1, PT, R13, RZ, PT ;  /* 0x000000ff0d00720c */ /* 0x000fd60003f26270 */
[----:B------:R-:W-:Y:S02]  /*2ab0*/  @P0 IMAD.MOV.U32 R9, RZ, RZ, RZ ;  /* 0x000000ffff090224 */ /* 0x000fe400078e00ff */
[----:B------:R-:W-:Y:S01]  /*2ac0*/  @!P0 FFMA R3, R3, 1.84467440737095516160e+19, RZ ;  /* 0x5f80000003038823 */ /* 0x000fe200000000ff */
[----:B------:R-:W-:Y:S02]  /*2ad0*/  @!P0 IMAD.MOV.U32 R9, RZ, RZ, -0x40 ;  /* 0xffffffc0ff098424 */ /* 0x000fe400078e00ff */
[----:B------:R-:W-:Y:S02]  /*2ae0*/  @!P1 FFMA R4, R4, 1.84467440737095516160e+19, RZ ;  /* 0x5f80000004049823 */ /* 0x000fe400000000ff */
[----:B------:R-:W-:-:S07]  /*2af0*/  @!P1 VIADD R9, R9, 0x40 ;  /* 0x0000004009099836 */ /* 0x000fce0000000000 */
.L_x_37:
[----:B------:R-:W-:Y:S01]  /*2b00*/  LEA R13, R7, 0xc0800000, 0x17 ;  /* 0xc0800000070d7811 */ /* 0x000fe200078eb8ff */
[----:B------:R-:W-:Y:S04]  /*2b10*/  BSSY.RECONVERGENT B2, `(.L_x_42) ;  /* 0x0000036000027945 */ /* 0x000fe80003800200 */
[----:B------:R-:W-:Y:S02]  /*2b20*/  IMAD.IADD R13, R4, 0x1, -R13 ;  /* 0x00000001040d7824 */ /* 0x000fe400078e0a0d */
[----:B------:R-:W-:Y:S02]  /*2b30*/  VIADD R4, R11, 0xffffff81 ;  /* 0xffffff810b047836 */ /* 0x000fe40000000000 */
[----:B------:R-:W0:Y:S01]  /*2b40*/  MUFU.RCP R15, R13 ;  /* 0x0000000d000f7308 */ /* 0x000e220000001000 */
[----:B------:R-:W-:Y:S01]  /*2b50*/  FADD.FTZ R12, -R13, -RZ ;  /* 0x800000ff0d0c7221 */ /* 0x000fe20000010100 */
[C---:B------:R-:W-:Y:S01]  /*2b60*/  IMAD R3, R4.reuse, -0x800000, R3 ;  /* 0xff80000004037824 */ /* 0x040fe200078e0203 */
[----:B------:R-:W-:-:S05]  /*2b70*/  IADD3 R20, PT, PT, R4, 0x7f, -R7 ;  /* 0x0000007f04147810 */ /* 0x000fca0007ffe807 */
[----:B------:R-:W-:Y:S02]  /*2b80*/  IMAD.IADD R20, R20, 0x1, R9 ;  /* 0x0000000114147824 */ /* 0x000fe400078e0209 */
[----:B0-----:R-:W-:-:S04]  /*2b90*/  FFMA R14, R15, R12, 1 ;  /* 0x3f8000000f0e7423 */ /* 0x001fc8000000000c */
[----:B------:R-:W-:-:S04]  /*2ba0*/  FFMA R14, R15, R14, R15 ;  /* 0x0000000e0f0e7223 */ /* 0x000fc8000000000f */
[----:B------:R-:W-:-:S04]  /*2bb0*/  FFMA R11, R3, R14, RZ ;  /* 0x0000000e030b7223 */ /* 0x000fc800000000ff */
[----:B------:R-:W-:-:S04]  /*2bc0*/  FFMA R15, R12, R11, R3 ;  /* 0x0000000b0c0f7223 */ /* 0x000fc80000000003 */
[----:B------:R-:W-:-:S04]  /*2bd0*/  FFMA R11, R14, R15, R11 ;  /* 0x0000000f0e0b7223 */ /* 0x000fc8000000000b */
[----:B------:R-:W-:-:S04]  /*2be0*/  FFMA R12, R12, R11, R3 ;  /* 0x0000000b0c0c7223 */ /* 0x000fc80000000003 */
[----:B------:R-:W-:-:S05]  /*2bf0*/  FFMA R3, R14, R12, R11 ;  /* 0x0000000c0e037223 */ /* 0x000fca000000000b */
[----:B------:R-:W-:-:S04]  /*2c00*/  SHF.R.U32.HI R4, RZ, 0x17, R3 ;  /* 0x00000017ff047819 */ /* 0x000fc80000011603 */
[----:B------:R-:W-:-:S05]  /*2c10*/  LOP3.LUT R4, R4, 0xff, RZ, 0xc0, !PT ;  /* 0x000000ff04047812 */ /* 0x000fca00078ec0ff */
[----:B------:R-:W-:-:S04]  /*2c20*/  IMAD.IADD R4, R4, 0x1, R20 ;  /* 0x0000000104047824 */ /* 0x000fc800078e0214 */
[----:B------:R-:W-:-:S05]  /*2c30*/  VIADD R7, R4, 0xffffffff ;  /* 0xffffffff04077836 */ /* 0x000fca0000000000 */
[----:B------:R-:W-:-:S13]  /*2c40*/  ISETP.GE.U32.AND P0, PT, R7, 0xfe, PT ;  /* 0x000000fe0700780c */ /* 0x000fda0003f06070 */
[----:B------:R-:W-:Y:S05]  /*2c50*/  @!P0 BRA `(.L_x_43) ;  /* 0x0000000000808947 */ /* 0x000fea0003800000 */
[----:B------:R-:W-:-:S13]  /*2c60*/  ISETP.GT.AND P0, PT, R4, 0xfe, PT ;  /* 0x000000fe0400780c */ /* 0x000fda0003f04270 */
[----:B------:R-:W-:Y:S05]  /*2c70*/  @P0 BRA `(.L_x_44) ;  /* 0x00000000006c0947 */ /* 0x000fea0003800000 */
[----:B------:R-:W-:-:S13]  /*2c80*/  ISETP.GE.AND P0, PT, R4, 0x1, PT ;  /* 0x000000010400780c */ /* 0x000fda0003f06270 */
[----:B------:R-:W-:Y:S05]  /*2c90*/  @P0 BRA `(.L_x_45) ;  /* 0x0000000000740947 */ /* 0x000fea0003800000 */
[----:B------:R-:W-:Y:S02]  /*2ca0*/  ISETP.GE.AND P0, PT, R4, -0x18, PT ;  /* 0xffffffe80400780c */ /* 0x000fe40003f06270 */
[----:B------:R-:W-:-:S11]  /*2cb0*/  LOP3.LUT R3, R3, 0x80000000, RZ, 0xc0, !PT ;  /* 0x8000000003037812 */ /* 0x000fd600078ec0ff */
[----:B------:R-:W-:Y:S05]  /*2cc0*/  @!P0 BRA `(.L_x_45) ;  /* 0x0000000000688947 */ /* 0x000fea0003800000 */
[-CC-:B------:R-:W-:Y:S01]  /*2cd0*/  FFMA.RZ R7, R14, R12.reuse, R11.reuse ;  /* 0x0000000c0e077223 */ /* 0x180fe2000000c00b */
[C---:B------:R-:W-:Y:S02]  /*2ce0*/  ISETP.NE.AND P2, PT, R4.reuse, RZ, PT ;  /* 0x000000ff0400720c */ /* 0x040fe40003f45270 */
[----:B------:R-:W-:Y:S02]  /*2cf0*/  ISETP.NE.AND P1, PT, R4, RZ, PT ;  /* 0x000000ff0400720c */ /* 0x000fe40003f25270 */
[----:B------:R-:W-:Y:S01]  /*2d00*/  LOP3.LUT R9, R7, 0x7fffff, RZ, 0xc0, !PT ;  /* 0x007fffff07097812 */ /* 0x000fe200078ec0ff */
[CCC-:B------:R-:W-:Y:S01]  /*2d10*/  FFMA.RP R7, R14.reuse, R12.reuse, R11.reuse ;  /* 0x0000000c0e077223 */ /* 0x1c0fe2000000800b */
[----:B------:R-:W-:Y:S01]  /*2d20*/  FFMA.RM R12, R14, R12, R11 ;  /* 0x0000000c0e0c7223 */ /* 0x000fe2000000400b */
[----:B------:R-:W-:Y:S01]  /*2d30*/  VIADD R14, R4, 0x20 ;  /* 0x00000020040e7836 */ /* 0x000fe20000000000 */
[----:B------:R-:W-:Y:S01]  /*2d40*/  LOP3.LUT R9, R9, 0x800000, RZ, 0xfc, !PT ;  /* 0x0080000009097812 */ /* 0x000fe200078efcff */
[----:B------:R-:W-:-:S02]  /*2d50*/  IMAD.MOV R4, RZ, RZ, -R4 ;  /* 0x000000ffff047224 */ /* 0x000fc400078e0a04 */
[----:B------:R-:W-:Y:S02]  /*2d60*/  FSETP.NEU.FTZ.AND P0, PT, R7, R12, PT ;  /* 0x0000000c0700720b */ /* 0x000fe40003f1d000 */
[----:B------:R-:W-:Y:S02]  /*2d70*/  SHF.L.U32 R14, R9, R14, RZ ;  /* 0x0000000e090e7219 */ /* 0x000fe400000006ff */
[----:B------:R-:W-:Y:S02]  /*2d80*/  SEL R4, R4, RZ, P2 ;  /* 0x000000ff04047207 */ /* 0x000fe40001000000 */
[----:B------:R-:W-:Y:S02]  /*2d90*/  ISETP.NE.AND P1, PT, R14, RZ, P1 ;  /* 0x000000ff0e00720c */ /* 0x000fe40000f25270 */
[----:B------:R-:W-:Y:S02]  /*2da0*/  SHF.R.U32.HI R4, RZ, R4, R9 ;  /* 0x00000004ff047219 */ /* 0x000fe40000011609 */
[----:B------:R-:W-:-:S02]  /*2db0*/  PLOP3.LUT P0, PT, P0, P1, PT, 0xf8, 0x8f ;  /* 0x00000000008f781c */ /* 0x000fc40000703f70 */
[----:B------:R-:W-:Y:S02]  /*2dc0*/  SHF.R.U32.HI R12, RZ, 0x1, R4 ;  /* 0x00000001ff0c7819 */ /* 0x000fe40000011604 */
[----:B------:R-:W-:-:S04]  /*2dd0*/  SEL R7, RZ, 0x1, !P0 ;  /* 0x00000001ff077807 */ /* 0x000fc80004000000 */
[----:B------:R-:W-:-:S04]  /*2de0*/  LOP3.LUT R7, R7, 0x1, R12, 0xf8, !PT ;  /* 0x0000000107077812 */ /* 0x000fc800078ef80c */
[----:B------:R-:W-:-:S05]  /*2df0*/  LOP3.LUT R7, R7, R4, RZ, 0xc0, !PT ;  /* 0x0000000407077212 */ /* 0x000fca00078ec0ff */
[----:B------:R-:W-:-:S05]  /*2e00*/  IMAD.IADD R12, R12, 0x1, R7 ;  /* 0x000000010c0c7824 */ /* 0x000fca00078e0207 */
[----:B------:R-:W-:Y:S01]  /*2e10*/  LOP3.LUT R3, R12, R3, RZ, 0xfc, !PT ;  /* 0x000000030c037212 */ /* 0x000fe200078efcff */
[----:B------:R-:W-:Y:S06]  /*2e20*/  BRA `(.L_x_45) ;  /* 0x0000000000107947 */ /* 0x000fec0003800000 */
.L_x_44:
[----:B------:R-:W-:-:S04]  /*2e30*/  LOP3.LUT R3, R3, 0x80000000, RZ, 0xc0, !PT ;  /* 0x8000000003037812 */ /* 0x000fc800078ec0ff */
[----:B------:R-:W-:Y:S01]  /*2e40*/  LOP3.LUT R3, R3, 0x7f800000, RZ, 0xfc, !PT ;  /* 0x7f80000003037812 */ /* 0x000fe200078efcff */
[----:B------:R-:W-:Y:S06]  /*2e50*/  BRA `(.L_x_45) ;  /* 0x0000000000047947 */ /* 0x000fec0003800000 */
.L_x_43:
[----:B------:R-:W-:-:S07]  /*2e60*/  IMAD R3, R20, 0x800000, R3 ;  /* 0x0080000014037824 */ /* 0x000fce00078e0203 */
.L_x_45:
[----:B------:R-:W-:Y:S05]  /*2e70*/  BSYNC.RECONVERGENT B2 ;  /* 0x0000000000027941 */ /* 0x000fea0003800200 */
.L_x_42:
[----:B------:R-:W-:Y:S05]  /*2e80*/  BRA `(.L_x_46) ;  /* 0x0000000000207947 */ /* 0x000fea0003800000 */
.L_x_41:
[----:B------:R-:W-:-:S04]  /*2e90*/  LOP3.LUT R3, R4, 0x80000000, R3, 0x48, !PT ;  /* 0x8000000004037812 */ /* 0x000fc800078e4803 */
[----:B------:R-:W-:Y:S01]  /*2ea0*/  LOP3.LUT R3, R3, 0x7f800000, RZ, 0xfc, !PT ;  /* 0x7f80000003037812 */ /* 0x000fe200078efcff */
[----:B------:R-:W-:Y:S06]  /*2eb0*/  BRA `(.L_x_46) ;  /* 0x0000000000147947 */ /* 0x000fec0003800000 */
.L_x_40:
[----:B------:R-:W-:Y:S01]  /*2ec0*/  LOP3.LUT R3, R4, 0x80000000, R3, 0x48, !PT ;  /* 0x8000000004037812 */ /* 0x000fe200078e4803 */
[----:B------:R-:W-:Y:S06]  /*2ed0*/  BRA `(.L_x_46) ;  /* 0x00000000000c7947 */ /* 0x000fec0003800000 */
.L_x_39:
[----:B------:R-:W0:Y:S01]  /*2ee0*/  MUFU.RSQ R3, -QNAN ;  /* 0xffc0000000037908 */ /* 0x000e220000001400 */
[----:B------:R-:W-:Y:S05]  /*2ef0*/  BRA `(.L_x_46) ;  /* 0x0000000000047947 */ /* 0x000fea0003800000 */
.L_x_38:
[----:B------:R-:W-:-:S07]  /*2f00*/  FADD.FTZ R3, R3, R4 ;  /* 0x0000000403037221 */ /* 0x000fce0000010000 */
.L_x_46:
[----:B------:R-:W-:Y:S05]  /*2f10*/  BSYNC.RECONVERGENT B1 ;  /* 0x0000000000017941 */ /* 0x000fea0003800200 */
.L_x_36:
[----:B------:R-:W-:-:S04]  /*2f20*/  IMAD.MOV.U32 R7, RZ, RZ, 0x0 ;  /* 0x00000000ff077424 */ /* 0x000fc800078e00ff */
[----:B0-----:R-:W-:Y:S05]  /*2f30*/  RET.REL.NODEC R6 `(_Z7computePiS_PxS0_P10populationS_S_iS_iS0_S0_S0_S0_) ;  /* 0xffffffd006307950 */ /* 0x001fea0003c3ffff */
.L_x_47:
        /* <DEDUP_REMOVED lines=12> */
.L_x_235:


//--------------------- .text._Z8initPathPxiS_iS_ --------------------------
	.section	.text._Z8initPathPxiS_iS_,"ax",@progbits
	.align	128
        .global         _Z8initPathPxiS_iS_
        .type           _Z8initPathPxiS_iS_,@function
        .size           _Z8initPathPxiS_iS_,(.L_x_238 - _Z8initPathPxiS_iS_)
        .other          _Z8initPathPxiS_iS_,@"STO_CUDA_ENTRY STV_DEFAULT"
_Z8initPathPxiS_iS_:
.text._Z8initPathPxiS_iS_:
[----:B------:R-:W-:Y:S01]  /*0000*/  LDC R1, c[0x0][0x37c] ;  /* 0x0000df00ff017b82 */ /* 0x000fe20000000800 */
[----:B------:R-:W0:Y:S07]  /*0010*/  S2R R0, SR_TID.X ;  /* 0x0000000000007919 */ /* 0x000e2e0000002100 */
[----:B------:R-:W0:Y:S01]  /*0020*/  S2UR UR4, SR_CTAID.X ;  /* 0x00000000000479c3 */ /* 0x000e220000002500 */
[----:B------:R-:W1:Y:S07]  /*0030*/  LDCU UR5, c[0x0][0x388] ;  /* 0x00007100ff0577ac */ /* 0x000e6e0008000800 */
[----:B------:R-:W0:Y:S02]  /*0040*/  LDC R9, c[0x0][0x360] ;  /* 0x0000d800ff097b82 */ /* 0x000e240000000800 */
[----:B0-----:R-:W-:-:S05]  /*0050*/  IMAD R9, R9, UR4, R0 ;  /* 0x0000000409097c24 */ /* 0x001fca000f8e0200 */
[----:B-1----:R-:W-:-:S13]  /*0060*/  ISETP.GE.AND P0, PT, R9, UR5, PT ;  /* 0x0000000509007c0c */ /* 0x002fda000bf06270 */
[----:B------:R-:W-:Y:S05]  /*0070*/  @P0 EXIT ;  /* 0x000000000000094d */ /* 0x000fea0003800000 */
[----:B------:R-:W0:Y:S01]  /*0080*/  LDC.64 R2, c[0x0][0x390] ;  /* 0x0000e400ff027b82 */ /* 0x000e220000000a00 */
[----:B------:R-:W1:Y:S01]  /*0090*/  LDCU.64 UR4, c[0x0][0x358] ;  /* 0x00006b00ff0477ac */ /* 0x000e620008000a00 */
[----:B------:R-:W2:Y:S06]  /*00a0*/  LDCU UR6, c[0x0][0x398] ;  /* 0x00007300ff0677ac */ /* 0x000eac0008000800 */
[----:B------:R-:W3:Y:S08]  /*00b0*/  LDC.64 R6, c[0x0][0x3a0] ;  /* 0x0000e800ff067b82 */ /* 0x000ef00000000a00 */
[----:B------:R-:W4:Y:S01]  /*00c0*/  LDC.64 R4, c[0x0][0x380] ;  /* 0x0000e000ff047b82 */ /* 0x000f220000000a00 */
[----:B0-----:R-:W-:-:S06]  /*00d0*/  IMAD.WIDE R2, R9, 0x8, R2 ;  /* 0x0000000809027825 */ /* 0x001fcc00078e0202 */
[----:B-1----:R-:W5:Y:S01]  /*00e0*/  LDG.E.64 R2, desc[UR4][R2.64] ;  /* 0x0000000402027981 */ /* 0x002f62000c1e1b00 */
[C---:B--2---:R-:W-:Y:S02]  /*00f0*/  IMAD R0, R9.reuse, UR6, RZ ;  /* 0x0000000609007c24 */ /* 0x044fe4000f8e02ff */
[----:B------:R-:W-:Y:S02]  /*0100*/  HFMA2 R8, -RZ, RZ, 0, 5.9604644775390625e-08 ;  /* 0x00000001ff087431 */ /* 0x000fe400000001ff */
[----:B---3--:R-:W-:Y:S01]  /*0110*/  IMAD.WIDE R6, R9, 0x8, R6 ;  /* 0x0000000809067825 */ /* 0x008fe200078e0206 */
[----:B------:R-:W-:-:S03]  /*0120*/  MOV R9, 0x0 ;  /* 0x0000000000097802 */ /* 0x000fc60000000f00 */
[----:B------:R-:W-:-:S04]  /*0130*/  IMAD R11, R0, 0xa, RZ ;  /* 0x0000000a000b7824 */ /* 0x000fc800078e02ff */
[----:B----4-:R-:W-:-:S05]  /*0140*/  IMAD.WIDE R4, R11, 0x8, R4 ;  /* 0x000000080b047825 */ /* 0x010fca00078e0204 */
[----:B-----5:R-:W-:Y:S04]  /*0150*/  STG.E.64 desc[UR4][R4.64], R2 ;  /* 0x0000000204007986 */ /* 0x020fe8000c101b04 */
[----:B------:R-:W-:Y:S01]  /*0160*/  STG.E.64 desc[UR4][R6.64], R8 ;  /* 0x0000000806007986 */ /* 0x000fe2000c101b04 */
[----:B------:R-:W-:Y:S05]  /*0170*/  EXIT ;  /* 0x000000000000794d */ /* 0x000fea0003800000 */
.L_x_48:
        /* <DEDUP_REMOVED lines=16> */
.L_x_238:


//--------------------- .text._Z10initKernelPxi   --------------------------
	.section	.text._Z10initKernelPxi,"ax",@progbits
	.align	128
        .global         _Z10initKernelPxi
        .type           _Z10initKernelPxi,@function
        .size           _Z10initKernelPxi,(.L_x_239 - _Z10initKernelPxi)
        .other          _Z10initKernelPxi,@"STO_CUDA_ENTRY STV_DEFAULT"
_Z10initKernelPxi:
.text._Z10initKernelPxi:
[----:B------:R-:W-:Y:S08]  /*0000*/  LDC R1, c[0x0][0x37c] ;  /* 0x0000df00ff017b82 */ /* 0x000ff00000000800 */
[----:B------:R-:W0:Y:S02]  /*0010*/  LDC R6, c[0x0][0x388] ;  /* 0x0000e200ff067b82 */ /* 0x000e240000000800 */
[----:B0-----:R-:W-:-:S13]  /*0020*/  ISETP.GE.AND P0, PT, R6, 0x1, PT ;  /* 0x000000010600780c */ /* 0x001fda0003f06270 */
[----:B------:R-:W-:Y:S05]  /*0030*/  @!P0 EXIT ;  /* 0x000000000000894d */ /* 0x000fea0003800000 */
[C---:B------:R-:W-:Y:S01]  /*0040*/  ISETP.GE.U32.AND P1, PT, R6.reuse, 0x10, PT ;  /* 0x000000100600780c */ /* 0x040fe20003f26070 */
[----:B------:R-:W0:Y:S01]  /*0050*/  LDCU.64 UR6, c[0x0][0x358] ;  /* 0x00006b00ff0677ac */ /* 0x000e220008000a00 */
[----:B------:R-:W-:Y:S01]  /*0060*/  LOP3.LUT R8, R6, 0xf, RZ, 0xc0, !PT ;  /* 0x0000000f06087812 */ /* 0x000fe200078ec0ff */
[----:B------:R-:W-:-:S03]  /*0070*/  IMAD.MOV.U32 R5, RZ, RZ, RZ ;  /* 0x000000ffff057224 */ /* 0x000fc600078e00ff */
[----:B------:R-:W-:-:S07]  /*0080*/  ISETP.NE.AND P0, PT, R8, RZ, PT ;  /* 0x000000ff0800720c */ /* 0x000fce0003f05270 */
[----:B------:R-:W-:Y:S06]  /*0090*/  @!P1 BRA `(.L_x_49) ;  /* 0x0000000000789947 */ /* 0x000fec0003800000 */
[----:B------:R-:W1:Y:S01]  /*00a0*/  LDCU.64 UR4, c[0x0][0x380] ;  /* 0x00007000ff0477ac */ /* 0x000e620008000a00 */
[----:B------:R-:W-:-:S05]  /*00b0*/  LOP3.LUT R5, R6, 0x7ffffff0, RZ, 0xc0, !PT ;  /* 0x7ffffff006057812 */ /* 0x000fca00078ec0ff */
[----:B------:R-:W-:Y:S01]  /*00c0*/  IMAD.MOV R0, RZ, RZ, -R5 ;  /* 0x000000ffff007224 */ /* 0x000fe200078e0a05 */
[----:B-1----:R-:W-:-:S04]  /*00d0*/  UIADD3 UR4, UP0, UPT, UR4, 0x40, URZ ;  /* 0x0000004004047890 */ /* 0x002fc8000ff1e0ff */
[----:B------:R-:W-:Y:S02]  /*00e0*/  UIADD3.X UR5, UPT, UPT, URZ, UR5, URZ, UP0, !UPT ;  /* 0x00000005ff057290 */ /* 0x000fe400087fe4ff */
[----:B------:R-:W-:-:S04]  /*00f0*/  IMAD.U32 R4, RZ, RZ, UR4 ;  /* 0x00000004ff047e24 */ /* 0x000fc8000f8e00ff */
[----:B------:R-:W-:-:S07]  /*0100*/  IMAD.U32 R7, RZ, RZ, UR5 ;  /* 0x00000005ff077e24 */ /* 0x000fce000f8e00ff */
.L_x_50:
[----:B------:R-:W-:Y:S01]  /*0110*/  IADD3 R0, PT, PT, R0, 0x10, RZ ;  /* 0x0000001000007810 */ /* 0x000fe20007ffe0ff */
[----:B-1----:R-:W-:Y:S02]  /*0120*/  IMAD.MOV.U32 R2, RZ, RZ, R4 ;  /* 0x000000ffff027224 */ /* 0x002fe400078e0004 */
[----:B------:R-:W-:Y:S01]  /*0130*/  IMAD.MOV.U32 R3, RZ, RZ, R7 ;  /* 0x000000ffff037224 */ /* 0x000fe200078e0007 */
[----:B------:R-:W-:Y:S02]  /*0140*/  ISETP.NE.AND P1, PT, R0, RZ, PT ;  /* 0x000000ff0000720c */ /* 0x000fe40003f25270 */
[----:B------:R-:W-:Y:S02]  /*0150*/  IADD3 R4, P2, PT, R2, 0x80, RZ ;  /* 0x0000008002047810 */ /* 0x000fe40007f5e0ff */
[----:B0-----:R1:W-:Y:S03]  /*0160*/  STG.E.64 desc[UR6][R2.64+-0x40], RZ ;  /* 0xffffc0ff02007986 */ /* 0x0013e6000c101b06 */
[----:B------:R-:W-:Y:S01]  /*0170*/  IMAD.X R7, RZ, RZ, R3, P2 ;  /* 0x000000ffff077224 */ /* 0x000fe200010e0603 */
[----:B------:R1:W-:Y:S04]  /*0180*/  STG.E.64 desc[UR6][R2.64+-0x38], RZ ;  /* 0xffffc8ff02007986 */ /* 0x0003e8000c101b06 */
        /* <DEDUP_REMOVED lines=13> */
[----:B------:R1:W-:Y:S01]  /*0260*/  STG.E.64 desc[UR6][R2.64+0x38], RZ ;  /* 0x000038ff02007986 */ /* 0x0003e2000c101b06 */
[----:B------:R-:W-:Y:S05]  /*0270*/  @P1 BRA `(.L_x_50) ;  /* 0xfffffffc00a41947 */ /* 0x000fea000383ffff */
.L_x_49:
[----:B0-----:R-:W-:Y:S05]  /*0280*/  @!P0 EXIT ;  /* 0x000000000000894d */ /* 0x001fea0003800000 */
[----:B------:R-:W-:Y:S02]  /*0290*/  ISETP.GE.U32.AND P0, PT, R8, 0x8, PT ;  /* 0x000000080800780c */ /* 0x000fe40003f06070 */
[----:B------:R-:W-:-:S04]  /*02a0*/  LOP3.LUT R4, R6, 0x7, RZ, 0xc0, !PT ;  /* 0x0000000706047812 */ /* 0x000fc800078ec0ff */
[----:B------:R-:W-:-:S07]  /*02b0*/  ISETP.NE.AND P1, PT, R4, RZ, PT ;  /* 0x000000ff0400720c */ /* 0x000fce0003f25270 */
[----:B------:R-:W-:Y:S06]  /*02c0*/  @!P0 BRA `(.L_x_51) ;  /* 0x00000000002c8947 */ /* 0x000fec0003800000 */
[----:B-1----:R-:W0:Y:S02]  /*02d0*/  LDC.64 R2, c[0x0][0x380] ;  /* 0x0000e000ff027b82 */ /* 0x002e240000000a00 */
[----:B0-----:R-:W-:-:S04]  /*02e0*/  IMAD.WIDE.U32 R2, R5, 0x8, R2 ;  /* 0x0000000805027825 */ /* 0x001fc800078e0002 */
[----:B------:R-:W-:Y:S01]  /*02f0*/  VIADD R5, R5, 0x8 ;  /* 0x0000000805057836 */ /* 0x000fe20000000000 */
[----:B------:R0:W-:Y:S04]  /*0300*/  STG.E.64 desc[UR6][R2.64], RZ ;  /* 0x000000ff02007986 */ /* 0x0001e8000c101b06 */
[----:B------:R0:W-:Y:S04]  /*0310*/  STG.E.64 desc[UR6][R2.64+0x8], RZ ;  /* 0x000008ff02007986 */ /* 0x0001e8000c101b06 */
[----:B------:R0:W-:Y:S04]  /*0320*/  STG.E.64 desc[UR6][R2.64+0x10], RZ ;  /* 0x000010ff02007986 */ /* 0x0001e8000c101b06 */
[----:B------:R0:W-:Y:S04]  /*0330*/  STG.E.64 desc[UR6][R2.64+0x18], RZ ;  /* 0x000018ff02007986 */ /* 0x0001e8000c101b06 */
[----:B------:R0:W-:Y:S04]  /*0340*/  STG.E.64 desc[UR6][R2.64+0x20], RZ ;  /* 0x000020ff02007986 */ /* 0x0001e8000c101b06 */
[----:B------:R0:W-:Y:S04]  /*0350*/  STG.E.64 desc[UR6][R2.64+0x28], RZ ;  /* 0x000028ff02007986 */ /* 0x0001e8000c101b06 */
[----:B------:R0:W-:Y:S04]  /*0360*/  STG.E.64 desc[UR6][R2.64+0x30], RZ ;  /* 0x000030ff02007986 */ /* 0x0001e8000c101b06 */
[----:B------:R0:W-:Y:S02]  /*0370*/  STG.E.64 desc[UR6][R2.64+0x38], RZ ;  /* 0x000038ff02007986 */ /* 0x0001e4000c101b06 */
.L_x_51:
[----:B------:R-:W-:Y:S05]  /*0380*/  @!P1 EXIT ;  /* 0x000000000000994d */ /* 0x000fea0003800000 */
[----:B------:R-:W-:Y:S02]  /*0390*/  ISETP.GE.U32.AND P0, PT, R4, 0x4, PT ;  /* 0x000000040400780c */ /* 0x000fe40003f06070 */
[----:B------:R-:W-:-:S04]  /*03a0*/  LOP3.LUT R0, R6, 0x3, RZ, 0xc0, !PT ;  /* 0x0000000306007812 */ /* 0x000fc800078ec0ff */
[----:B------:R-:W-:-:S07]  /*03b0*/  ISETP.NE.AND P1, PT, R0, RZ, PT ;  /* 0x000000ff0000720c */ /* 0x000fce0003f25270 */
[----:B------:R-:W-:Y:S06]  /*03c0*/  @!P0 BRA `(.L_x_52) ;  /* 0x00000000001c8947 */ /* 0x000fec0003800000 */
[----:B01----:R-:W0:Y:S02]  /*03d0*/  LDC.64 R2, c[0x0][0x380] ;  /* 0x0000e000ff027b82 */ /* 0x003e240000000a00 */
[----:B0-----:R-:W-:-:S04]  /*03e0*/  IMAD.WIDE.U32 R2, R5, 0x8, R2 ;  /* 0x0000000805027825 */ /* 0x001fc800078e0002 */
[----:B------:R-:W-:Y:S01]  /*03f0*/  VIADD R5, R5, 0x4 ;  /* 0x0000000405057836 */ /* 0x000fe20000000000 */
[----:B------:R2:W-:Y:S04]  /*0400*/  STG.E.64 desc[UR6][R2.64], RZ ;  /* 0x000000ff02007986 */ /* 0x0005e8000c101b06 */
[----:B------:R2:W-:Y:S04]  /*0410*/  STG.E.64 desc[UR6][R2.64+0x8], RZ ;  /* 0x000008ff02007986 */ /* 0x0005e8000c101b06 */
[----:B------:R2:W-:Y:S04]  /*0420*/  STG.E.64 desc[UR6][R2.64+0x10], RZ ;  /* 0x000010ff02007986 */ /* 0x0005e8000c101b06 */
[----:B------:R2:W-:Y:S02]  /*0430*/  STG.E.64 desc[UR6][R2.64+0x18], RZ ;  /* 0x000018ff02007986 */ /* 0x0005e4000c101b06 */
.L_x_52:
[----:B------:R-:W-:Y:S05]  /*0440*/  @!P1 EXIT ;  /* 0x000000000000994d */ /* 0x000fea0003800000 */
[----:B012---:R-:W0:Y:S01]  /*0450*/  LDC.64 R2, c[0x0][0x380] ;  /* 0x0000e000ff027b82 */ /* 0x007e220000000a00 */
[----:B------:R-:W-:Y:S01]  /*0460*/  IADD3 R0, PT, PT, -R0, RZ, RZ ;  /* 0x000000ff00007210 */ /* 0x000fe20007ffe1ff */
[----:B0-----:R-:W-:-:S07]  /*0470*/  IMAD.WIDE.U32 R2, R5, 0x8, R2 ;  /* 0x0000000805027825 */ /* 0x001fce00078e0002 */
.L_x_53:
[----:B------:R-:W-:Y:S01]  /*0480*/  VIADD R0, R0, 0x1 ;  /* 0x0000000100007836 */ /* 0x000fe20000000000 */
[----:B------:R0:W-:Y:S04]  /*0490*/  STG.E.64 desc[UR6][R2.64], RZ ;  /* 0x000000ff02007986 */ /* 0x0001e8000c101b06 */
[----:B------:R-:W-:Y:S02]  /*04a0*/  ISETP.NE.AND P0, PT, R0, RZ, PT ;  /* 0x000000ff0000720c */ /* 0x000fe40003f05270 */
[----:B0-----:R-:W-:-:S05]  /*04b0*/  IADD3 R2, P1, PT, R2, 0x8, RZ ;  /* 0x0000000802027810 */ /* 0x001fca0007f3e0ff */
[----:B------:R-:W-:-:S06]  /*04c0*/  IMAD.X R3, RZ, RZ, R3, P1 ;  /* 0x000000ffff037224 */ /* 0x000fcc00008e0603 */
[----:B------:R-:W-:Y:S05]  /*04d0*/  @P0 BRA `(.L_x_53) ;  /* 0xfffffffc00e80947 */ /* 0x000fea000383ffff */
[----:B------:R-:W-:Y:S05]  /*04e0*/  EXIT ;  /* 0x000000000000794d */ /* 0x000fea0003800000 */
.L_x_54:
        /* <DEDUP_REMOVED lines=9> */
.L_x_239:


//--------------------- .text._Z9printDropPxS_i   --------------------------
	.section	.text._Z9printDropPxS_i,"ax",@progbits
	.align	128
        .global         _Z9printDropPxS_i
        .type           _Z9printDropPxS_i,@function
        .size           _Z9printDropPxS_i,(.L_x_240 - _Z9printDropPxS_i)
        .other          _Z9printDropPxS_i,@"STO_CUDA_ENTRY STV_DEFAULT"
_Z9printDropPxS_i:
.text._Z9printDropPxS_i:
[----:B------:R-:W0:Y:S08]  /*0000*/  LDC R1, c[0x0][0x37c] ;  /* 0x0000df00ff017b82 */ /* 0x000e300000000800 */
[----:B------:R-:W1:Y:S01]  /*0010*/  LDC R0, c[0x0][0x390] ;  /* 0x0000e400ff007b82 */ /* 0x000e620000000800 */
[----:B------:R-:W2:Y:S01]  /*0020*/  LDCU UR4, c[0x0][0x2f8] ;  /* 0x00005f00ff0477ac */ /* 0x000ea20008000800 */
[----:B0-----:R-:W-:Y:S01]  /*0030*/  VIADD R1, R1, 0xfffffff8 ;  /* 0xfffffff801017836 */ /* 0x001fe20000000000 */
[----:B------:R-:W0:Y:S04]  /*0040*/  LDCU UR5, c[0x0][0x2fc] ;  /* 0x00005f80ff0577ac */ /* 0x000e280008000800 */
[----:B--2---:R-:W-:-:S02]  /*0050*/  IADD3 R25, P1, PT, R1, UR4, RZ ;  /* 0x0000000401197c10 */ /* 0x004fc4000ff3e0ff */
[----:B-1----:R-:W-:-:S13]  /*0060*/  ISETP.GE.AND P0, PT, R0, 0x1, PT ;  /* 0x000000010000780c */ /* 0x002fda0003f06270 */
[----:B0-----:R-:W-:Y:S05]  /*0070*/  @!P0 EXIT ;  /* 0x000000000000894d */ /* 0x001fea0003800000 */
[----:B------:R-:W-:Y:S01]  /*0080*/  IMAD.X R23, RZ, RZ, UR5, P1 ;  /* 0x00000005ff177e24 */ /* 0x000fe200088e06ff */
[----:B------:R-:W0:Y:S01]  /*0090*/  LDCU.64 UR36, c[0x0][0x358] ;  /* 0x00006b00ff2477ac */ /* 0x000e220008000a00 */
[----:B------:R-:W-:-:S07]  /*00a0*/  IMAD.MOV.U32 R24, RZ, RZ, RZ ;  /* 0x000000ffff187224 */ /* 0x000fce00078e00ff */
.L_x_65:
[----:B------:R-:W-:Y:S01]  /*00b0*/  MOV R0, 0x70 ;  /* 0x0000007000007802 */ /* 0x000fe20000000f00 */
[----:B------:R1:W-:Y:S01]  /*00c0*/  STL [R1], R24 ;  /* 0x0000001801007387 */ /* 0x0003e20000100800 */
[----:B------:R-:W2:Y:S01]  /*00d0*/  LDCU.64 UR4, c[0x4][0x38] ;  /* 0x01000700ff0477ac */ /* 0x000ea20008000a00 */
[----:B------:R-:W-:Y:S01]  /*00e0*/  IMAD.MOV.U32 R6, RZ, RZ, R25 ;  /* 0x000000ffff067224 */ /* 0x000fe200078e0019 */
[----:B------:R1:W3:Y:S01]  /*00f0*/  LDC.64 R2, c[0x4][R0] ;  /* 0x0100000000027b82 */ /* 0x0002e20000000a00 */
[----:B------:R-:W-:Y:S02]  /*0100*/  IMAD.MOV.U32 R7, RZ, RZ, R23 ;  /* 0x000000ffff077224 */ /* 0x000fe400078e0017 */
[----:B--2---:R-:W-:Y:S01]  /*0110*/  IMAD.U32 R4, RZ, RZ, UR4 ;  /* 0x00000004ff047e24 */ /* 0x004fe2000f8e00ff */
[----:B-1----:R-:W-:-:S07]  /*0120*/  MOV R5, UR5 ;  /* 0x0000000500057c02 */ /* 0x002fce0008000f00 */
[----:B------:R-:W-:-:S07]  /*0130*/  LEPC R20, `(.L_x_55) ;  /* 0x000000001014794e */ /* 0x000fce0000000000 */
[----:B0--3--:R-:W-:Y:S05]  /*0140*/  CALL.ABS.NOINC R2 ;  /* 0x0000000002007343 */ /* 0x009fea0003c00000 */
.L_x_55:
[----:B------:R-:W0:Y:S02]  /*0150*/  LDC.64 R18, c[0x0][0x380] ;  /* 0x0000e000ff127b82 */ /* 0x000e240000000a00 */
[----:B0-----:R-:W-:-:S05]  /*0160*/  IMAD.WIDE.U32 R18, R24, 0x8, R18 ;  /* 0x0000000818127825 */ /* 0x001fca00078e0012 */
[----:B------:R-:W2:Y:S01]  /*0170*/  LDG.E.64 R2, desc[UR36][R18.64] ;  /* 0x0000002412027981 */ /* 0x000ea2000c1e1b00 */
[----:B------:R-:W-:Y:S01]  /*0180*/  BSSY.RECONVERGENT B6, `(.L_x_56) ;  /* 0x000003b000067945 */ /* 0x000fe20003800200 */
[----:B--2---:R-:W-:-:S04]  /*0190*/  ISETP.GE.U32.AND P0, PT, R2, 0x1, PT ;  /* 0x000000010200780c */ /* 0x004fc80003f06070 */
[----:B------:R-:W-:-:S13]  /*01a0*/  ISETP.GE.AND.EX P0, PT, R3, RZ, PT, P0 ;  /* 0x000000ff0300720c */ /* 0x000fda0003f06300 */
[----:B------:R-:W-:Y:S05]  /*01b0*/  @!P0 BRA `(.L_x_57) ;  /* 0x0000000000dc8947 */ /* 0x000fea0003800000 */
[----:B------:R-:W-:-:S07]  /*01c0*/  IMAD.MOV.U32 R27, RZ, RZ, RZ ;  /* 0x000000ffff1b7224 */ /* 0x000fce00078e00ff */
.L_x_63:
[----:B------:R-:W-:Y:S01]  /*01d0*/  MOV R22, 0x70 ;  /* 0x0000007000167802 */ /* 0x000fe20000000f00 */
[----:B------:R-:W0:Y:S01]  /*01e0*/  LDCU.64 UR4, c[0x4][0x40] ;  /* 0x01000800ff0477ac */ /* 0x000e220008000a00 */
[----:B------:R-:W-:Y:S02]  /*01f0*/  CS2R R6, SRZ ;  /* 0x0000000000067805 */ /* 0x000fe4000001ff00 */
[----:B------:R1:W2:Y:S01]  /*0200*/  LDC.64 R2, c[0x4][R22] ;  /* 0x0100000016027b82 */ /* 0x0002a20000000a00 */
[----:B0-----:R-:W-:Y:S01]  /*0210*/  MOV R4, UR4 ;  /* 0x0000000400047c02 */ /* 0x001fe20008000f00 */
[----:B-1----:R-:W-:-:S07]  /*0220*/  IMAD.U32 R5, RZ, RZ, UR5 ;  /* 0x00000005ff057e24 */ /* 0x002fce000f8e00ff */
[----:B------:R-:W-:-:S07]  /*0230*/  LEPC R20, `(.L_x_58) ;  /* 0x000000001014794e */ /* 0x000fce0000000000 */
[----:B--2---:R-:W-:Y:S05]  /*0240*/  CALL.ABS.NOINC R2 ;  /* 0x0000000002007343 */ /* 0x004fea0003c00000 */
.L_x_58:
[----:B------:R-:W0:Y:S01]  /*0250*/  LDC.64 R16, c[0x0][0x388] ;  /* 0x0000e200ff107b82 */ /* 0x000e220000000a00 */
[----:B------:R-:W-:Y:S01]  /*0260*/  IMAD R3, R24, 0x1e, R27 ;  /* 0x0000001e18037824 */ /* 0x000fe200078e021b */
[----:B------:R-:W1:Y:S03]  /*0270*/  LDCU.64 UR4, c[0x4][0x18] ;  /* 0x01000300ff0477ac */ /* 0x000e660008000a00 */
[----:B------:R-:W-:-:S04]  /*0280*/  IMAD R3, R3, 0x3, RZ ;  /* 0x0000000303037824 */ /* 0x000fc800078e02ff */
[----:B0-----:R-:W-:-:S05]  /*0290*/  IMAD.WIDE.U32 R16, R3, 0x8, R16 ;  /* 0x0000000803107825 */ /* 0x001fca00078e0010 */
[----:B------:R-:W2:Y:S01]  /*02a0*/  LDG.E.64 R8, desc[UR36][R16.64] ;  /* 0x0000002410087981 */ /* 0x000ea2000c1e1b00 */
[----:B------:R0:W3:Y:S01]  /*02b0*/  LDC.64 R2, c[0x4][R22] ;  /* 0x0100000016027b82 */ /* 0x0000e20000000a00 */
[----:B-1----:R-:W-:Y:S01]  /*02c0*/  IMAD.U32 R4, RZ, RZ, UR4 ;  /* 0x00000004ff047e24 */ /* 0x002fe2000f8e00ff */
[----:B------:R-:W-:Y:S01]  /*02d0*/  MOV R6, R25 ;  /* 0x0000001900067202 */ /* 0x000fe20000000f00 */
[----:B------:R-:W-:Y:S02]  /*02e0*/  IMAD.U32 R5, RZ, RZ, UR5 ;  /* 0x00000005ff057e24 */ /* 0x000fe4000f8e00ff */
[----:B------:R-:W-:Y:S01]  /*02f0*/  IMAD.MOV.U32 R7, RZ, RZ, R23 ;  /* 0x000000ffff077224 */ /* 0x000fe200078e0017 */
[----:B--23--:R0:W-:Y:S06]  /*0300*/  STL.64 [R1], R8 ;  /* 0x0000000801007387 */ /* 0x00c1ec0000100a00 */
[----:B------:R-:W-:-:S07]  /*0310*/  LEPC R20, `(.L_x_59) ;  /* 0x000000001014794e */ /* 0x000fce0000000000 */
[----:B0-----:R-:W-:Y:S05]  /*0320*/  CALL.ABS.NOINC R2 ;  /* 0x0000000002007343 */ /* 0x001fea0003c00000 */
.L_x_59:
[----:B------:R-:W2:Y:S01]  /*0330*/  LDG.E.64 R8, desc[UR36][R16.64+0x8] ;  /* 0x0000082410087981 */ /* 0x000ea2000c1e1b00 */
[----:B------:R0:W1:Y:S01]  /*0340*/  LDC.64 R2, c[0x4][R22] ;  /* 0x0100000016027b82 */ /* 0x0000620000000a00 */
[----:B------:R-:W3:Y:S01]  /*0350*/  LDCU.64 UR4, c[0x4][0x18] ;  /* 0x01000300ff0477ac */ /* 0x000ee20008000a00 */
[----:B------:R-:W-:Y:S01]  /*0360*/  MOV R6, R25 ;  /* 0x0000001900067202 */ /* 0x000fe20000000f00 */
[----:B------:R-:W-:Y:S02]  /*0370*/  IMAD.MOV.U32 R7, RZ, RZ, R23 ;  /* 0x000000ffff077224 */ /* 0x000fe400078e0017 */
[----:B---3--:R-:W-:Y:S02]  /*0380*/  IMAD.U32 R4, RZ, RZ, UR4 ;  /* 0x00000004ff047e24 */ /* 0x008fe4000f8e00ff */
[----:B------:R-:W-:Y:S01]  /*0390*/  IMAD.U32 R5, RZ, RZ, UR5 ;  /* 0x00000005ff057e24 */ /* 0x000fe2000f8e00ff */
[----:B-12---:R0:W-:Y:S06]  /*03a0*/  STL.64 [R1], R8 ;  /* 0x0000000801007387 */ /* 0x0061ec0000100a00 */
[----:B------:R-:W-:-:S07]  /*03b0*/  LEPC R20, `(.L_x_60) ;  /* 0x000000001014794e */ /* 0x000fce0000000000 */
[----:B0-----:R-:W-:Y:S05]  /*03c0*/  CALL.ABS.NOINC R2 ;  /* 0x0000000002007343 */ /* 0x001fea0003c00000 */
.L_x_60:
        /* <DEDUP_REMOVED lines=10> */
.L_x_61:
[----:B------:R0:W1:Y:S01]  /*0470*/  LDC.64 R2, c[0x4][R22] ;  /* 0x0100000016027b82 */ /* 0x0000620000000a00 */
[----:B------:R-:W2:Y:S01]  /*0480*/  LDCU.64 UR4, c[0x4][0x48] ;  /* 0x01000900ff0477ac */ /* 0x000ea20008000a00 */
[----:B------:R-:W-:Y:S01]  /*0490*/  CS2R R6, SRZ ;  /* 0x0000000000067805 */ /* 0x000fe2000001ff00 */
[----:B--2---:R-:W-:Y:S01]  /*04a0*/  IMAD.U32 R4, RZ, RZ, UR4 ;  /* 0x00000004ff047e24 */ /* 0x004fe2000f8e00ff */
[----:B0-----:R-:W-:-:S07]  /*04b0*/  MOV R5, UR5 ;  /* 0x0000000500057c02 */ /* 0x001fce0008000f00 */
[----:B------:R-:W-:-:S07]  /*04c0*/  LEPC R20, `(.L_x_62) ;  /* 0x000000001014794e */ /* 0x000fce0000000000 */
[----:B-1----:R-:W-:Y:S05]  /*04d0*/  CALL.ABS.NOINC R2 ;  /* 0x0000000002007343 */ /* 0x002fea0003c00000 */
.L_x_62:
[----:B------:R-:W2:Y:S01]  /*04e0*/  LDG.E.64 R2, desc[UR36][R18.64] ;  /* 0x0000002412027981 */ /* 0x000ea2000c1e1b00 */
[----:B------:R-:W-:-:S05]  /*04f0*/  VIADD R27, R27, 0x1 ;  /* 0x000000011b1b7836 */ /* 0x000fca0000000000 */
[----:B--2---:R-:W-:-:S04]  /*0500*/  ISETP.GT.U32.AND P0, PT, R2, R27, PT ;  /* 0x0000001b0200720c */ /* 0x004fc80003f04070 */
[----:B------:R-:W-:-:S13]  /*0510*/  ISETP.GT.AND.EX P0, PT, R3, RZ, PT, P0 ;  /* 0x000000ff0300720c */ /* 0x000fda0003f04300 */
[----:B------:R-:W-:Y:S05]  /*0520*/  @P0 BRA `(.L_x_63) ;  /* 0xfffffffc00280947 */ /* 0x000fea000383ffff */
.L_x_57:
[----:B------:R-:W-:Y:S05]  /*0530*/  BSYNC.RECONVERGENT B6 ;  /* 0x0000000000067941 */ /* 0x000fea0003800200 */
.L_x_56:
[----:B------:R-:W-:Y:S01]  /*0540*/  MOV R0, 0x70 ;  /* 0x0000007000007802 */ /* 0x000fe20000000f00 */
[----:B------:R-:W0:Y:S01]  /*0550*/  LDCU.64 UR4, c[0x4][0x10] ;  /* 0x01000200ff0477ac */ /* 0x000e220008000a00 */
[----:B------:R-:W-:Y:S02]  /*0560*/  CS2R R6, SRZ ;  /* 0x0000000000067805 */ /* 0x000fe4000001ff00 */
[----:B------:R1:W2:Y:S01]  /*0570*/  LDC.64 R2, c[0x4][R0] ;  /* 0x0100000000027b82 */ /* 0x0002a20000000a00 */
[----:B0-----:R-:W-:Y:S01]  /*0580*/  IMAD.U32 R4, RZ, RZ, UR4 ;  /* 0x00000004ff047e24 */ /* 0x001fe2000f8e00ff */
[----:B-1----:R-:W-:-:S07]  /*0590*/  MOV R5, UR5 ;  /* 0x0000000500057c02 */ /* 0x002fce0008000f00 */
[----:B------:R-:W-:-:S07]  /*05a0*/  LEPC R20, `(.L_x_64) ;  /* 0x000000001014794e */ /* 0x000fce0000000000 */
[----:B--2---:R-:W-:Y:S05]  /*05b0*/  CALL.ABS.NOINC R2 ;  /* 0x0000000002007343 */ /* 0x004fea0003c00000 */
.L_x_64:
[----:B------:R-:W0:Y:S01]  /*05c0*/  LDCU UR4, c[0x0][0x390] ;  /* 0x00007200ff0477ac */ /* 0x000e220008000800 */
[----:B------:R-:W-:-:S05]  /*05d0*/  VIADD R24, R24, 0x1 ;  /* 0x0000000118187836 */ /* 0x000fca0000000000 */
[----:B0-----:R-:W-:-:S13]  /*05e0*/  ISETP.NE.AND P0, PT, R24, UR4, PT ;  /* 0x0000000418007c0c */ /* 0x001fda000bf05270 */
[----:B------:R-:W-:Y:S05]  /*05f0*/  @P0 BRA `(.L_x_65) ;  /* 0xfffffff800ac0947 */ /* 0x000fea000383ffff */
[----:B------:R-:W-:Y:S05]  /*0600*/  EXIT ;  /* 0x000000000000794d */ /* 0x000fea0003800000 */
.L_x_66:
        /* <DEDUP_REMOVED lines=15> */
.L_x_240:


//--------------------- .text._Z15printpopulationP10populationi --------------------------
	.section	.text._Z15printpopulationP10populationi,"ax",@progbits
	.align	128
        .global         _Z15printpopulationP10populationi
        .type           _Z15printpopulationP10populationi,@function
        .size           _Z15printpopulationP10populationi,(.L_x_241 - _Z15printpopulationP10populationi)
        .other          _Z15printpopulationP10populationi,@"STO_CUDA_ENTRY STV_DEFAULT"
_Z15printpopulationP10populationi:
.text._Z15printpopulationP10populationi:
        /* <DEDUP_REMOVED lines=8> */
[C---:B------:R-:W-:Y:S01]  /*0080*/  ISETP.GE.U32.AND P1, PT, R0.reuse, 0x8, PT ;  /* 0x000000080000780c */ /* 0x040fe20003f26070 */
[----:B------:R-:W0:Y:S01]  /*0090*/  LDCU.64 UR36, c[0x0][0x358] ;  /* 0x00006b00ff2477ac */ /* 0x000e220008000a00 */
[----:B------:R-:W-:Y:S01]  /*00a0*/  IMAD.X R18, RZ, RZ, UR5, P0 ;  /* 0x00000005ff127e24 */ /* 0x000fe200080e06ff */
[----:B------:R-:W-:Y:S01]  /*00b0*/  LOP3.LUT R25, R0, 0x7, RZ, 0xc0, !PT ;  /* 0x0000000700197812 */ /* 0x000fe200078ec0ff */
[----:B------:R-:W-:-:S09]  /*00c0*/  IMAD.MOV.U32 R2, RZ, RZ, RZ ;  /* 0x000000ffff027224 */ /* 0x000fd200078e00ff */
[----:B------:R-:W-:Y:S05]  /*00d0*/  @!P1 BRA `(.L_x_67) ;  /* 0x0000000800589947 */ /* 0x000fea0003800000 */
[----:B------:R-:W1:Y:S01]  /*00e0*/  LDCU.64 UR4, c[0x0][0x380] ;  /* 0x00007000ff0477ac */ /* 0x000e620008000a00 */
[----:B------:R-:W-:Y:S01]  /*00f0*/  HFMA2 R22, -RZ, RZ, 0, 0 ;  /* 0x00000000ff167431 */ /* 0x000fe200000001ff */
[----:B------:R-:W-:Y:S01]  /*0100*/  BSSY.RECONVERGENT B6, `(.L_x_67) ;  /* 0x0000093000067945 */ /* 0x000fe20003800200 */
[----:B------:R-:W-:Y:S01]  /*0110*/  LOP3.LUT R2, R0, 0x7ffffff8, RZ, 0xc0, !PT ;  /* 0x7ffffff800027812 */ /* 0x000fe200078ec0ff */
[----:B-1----:R-:W-:-:S04]  /*0120*/  UIADD3 UR4, UP0, UPT, UR4, 0x50, URZ ;  /* 0x0000005004047890 */ /* 0x002fc8000ff1e0ff */
[----:B------:R-:W-:Y:S02]  /*0130*/  UIADD3.X UR5, UPT, UPT, URZ, UR5, URZ, UP0, !UPT ;  /* 0x00000005ff057290 */ /* 0x000fe400087fe4ff */
[----:B------:R-:W-:-:S04]  /*0140*/  IMAD.U32 R16, RZ, RZ, UR4 ;  /* 0x00000004ff107e24 */ /* 0x000fc8000f8e00ff */
[----:B------:R-:W-:-:S07]  /*0150*/  IMAD.U32 R17, RZ, RZ, UR5 ;  /* 0x00000005ff117e24 */ /* 0x000fce000f8e00ff */
.L_x_76:
[----:B0-----:R-:W2:Y:S04]  /*0160*/  LDG.E R10, desc[UR36][R16.64+-0x4c] ;  /* 0xffffb424100a7981 */ /* 0x001ea8000c1e1900 */
[----:B------:R-:W2:Y:S04]  /*0170*/  LDG.E R11, desc[UR36][R16.64+-0x48] ;  /* 0xffffb824100b7981 */ /* 0x000ea8000c1e1900 */
[----:B------:R-:W3:Y:S04]  /*0180*/  LDG.E R12, desc[UR36][R16.64+-0x44] ;  /* 0xffffbc24100c7981 */ /* 0x000ee8000c1e1900 */
[----:B------:R-:W3:Y:S04]  /*0190*/  LDG.E R13, desc[UR36][R16.64+-0x40] ;  /* 0xffffc024100d7981 */ /* 0x000ee8000c1e1900 */
[----:B------:R-:W4:Y:S01]  /*01a0*/  LDG.E R23, desc[UR36][R16.64+-0x50] ;  /* 0xffffb02410177981 */ /* 0x000f22000c1e1900 */
[----:B------:R-:W-:Y:S01]  /*01b0*/  MOV R24, 0x70 ;  /* 0x0000007000187802 */ /* 0x000fe20000000f00 */
[----:B------:R-:W0:Y:S01]  /*01c0*/  LDCU.64 UR4, c[0x4][0x30] ;  /* 0x01000600ff0477ac */ /* 0x000e220008000a00 */
[----:B------:R-:W-:Y:S01]  /*01d0*/  IMAD.MOV.U32 R6, RZ, RZ, R19 ;  /* 0x000000ffff067224 */ /* 0x000fe200078e0013 */
[----:B------:R-:W-:Y:S01]  /*01e0*/  MOV R7, R18 ;  /* 0x0000001200077202 */ /* 0x000fe20000000f00 */
[----:B------:R1:W1:Y:S01]  /*01f0*/  LDC.64 R8, c[0x4][R24] ;  /* 0x0100000018087b82 */ /* 0x0002620000000a00 */
[----:B0-----:R-:W-:Y:S01]  /*0200*/  MOV R4, UR4 ;  /* 0x0000000400047c02 */ /* 0x001fe20008000f00 */
[----:B------:R-:W-:Y:S01]  /*0210*/  IMAD.U32 R5, RZ, RZ, UR5 ;  /* 0x00000005ff057e24 */ /* 0x000fe2000f8e00ff */
[----:B--2---:R0:W-:Y:S04]  /*0220*/  STL.64 [R1+0x8], R10 ;  /* 0x0000080a01007387 */ /* 0x0041e80000100a00 */
[----:B---3--:R0:W-:Y:S04]  /*0230*/  STL.64 [R1+0x10], R12 ;  /* 0x0000100c01007387 */ /* 0x0081e80000100a00 */
[----:B-1--4-:R0:W-:Y:S02]  /*0240*/  STL.64 [R1], R22 ;  /* 0x0000001601007387 */ /* 0x0121e40000100a00 */
[----:B------:R-:W-:-:S07]  /*0250*/  LEPC R20, `(.L_x_68) ;  /* 0x000000001014794e */ /* 0x000fce0000000000 */
[----:B0-----:R-:W-:Y:S05]  /*0260*/  CALL.ABS.NOINC R8 ;  /* 0x0000000008007343 */ /* 0x001fea0003c00000 */
.L_x_68:
[----:B------:R-:W2:Y:S04]  /*0270*/  LDG.E R15, desc[UR36][R16.64+-0x3c] ;  /* 0xffffc424100f7981 */ /* 0x000ea8000c1e1900 */
[----:B------:R-:W3:Y:S04]  /*0280*/  LDG.E R10, desc[UR36][R16.64+-0x38] ;  /* 0xffffc824100a7981 */ /* 0x000ee8000c1e1900 */
[----:B------:R-:W3:Y:S04]  /*0290*/  LDG.E R11, desc[UR36][R16.64+-0x34] ;  /* 0xffffcc24100b7981 */ /* 0x000ee8000c1e1900 */
[----:B------:R-:W4:Y:S04]  /*02a0*/  LDG.E R12, desc[UR36][R16.64+-0x30] ;  /* 0xffffd024100c7981 */ /* 0x000f28000c1e1900 */
[----:B------:R-:W4:Y:S01]  /*02b0*/  LDG.E R13, desc[UR36][R16.64+-0x2c] ;  /* 0xffffd424100d7981 */ /* 0x000f22000c1e1900 */
[----:B------:R-:W-:Y:S01]  /*02c0*/  VIADD R14, R22, 0x1 ;  /* 0x00000001160e7836 */ /* 0x000fe20000000000 */
[----:B------:R0:W1:Y:S01]  /*02d0*/  LDC.64 R8, c[0x4][R24] ;  /* 0x0100000018087b82 */ /* 0x0000620000000a00 */
[----:B------:R-:W5:Y:S01]  /*02e0*/  LDCU.64 UR4, c[0x4][0x30] ;  /* 0x01000600ff0477ac */ /* 0x000f620008000a00 */
[----:B------:R-:W-:-:S02]  /*02f0*/  IMAD.MOV.U32 R6, RZ, RZ, R19 ;  /* 0x000000ffff067224 */ /* 0x000fc400078e0013 */
[----:B------:R-:W-:Y:S02]  /*0300*/  IMAD.MOV.U32 R7, RZ, RZ, R18 ;  /* 0x000000ffff077224 */ /* 0x000fe400078e0012 */
[----:B-----5:R-:W-:Y:S01]  /*0310*/  IMAD.U32 R4, RZ, RZ, UR4 ;  /* 0x00000004ff047e24 */ /* 0x020fe2000f8e00ff */
[----:B------:R-:W-:Y:S01]  /*0320*/  MOV R5, UR5 ;  /* 0x0000000500057c02 */ /* 0x000fe20008000f00 */
[----:B--2---:R0:W-:Y:S04]  /*0330*/  STL.64 [R1], R14 ;  /* 0x0000000e01007387 */ /* 0x0041e80000100a00 */
[----:B---3--:R0:W-:Y:S04]  /*0340*/  STL.64 [R1+0x8], R10 ;  /* 0x0000080a01007387 */ /* 0x0081e80000100a00 */
[----:B-1--4-:R0:W-:Y:S02]  /*0350*/  STL.64 [R1+0x10], R12 ;  /* 0x0000100c01007387 */ /* 0x0121e40000100a00 */
[----:B------:R-:W-:-:S07]  /*0360*/  LEPC R20, `(.L_x_69) ;  /* 0x000000001014794e */ /* 0x000fce0000000000 */
[----:B0-----:R-:W-:Y:S05]  /*0370*/  CALL.ABS.NOINC R8 ;  /* 0x0000000008007343 */ /* 0x001fea0003c00000 */
.L_x_69:
[----:B------:R-:W2:Y:S04]  /*0380*/  LDG.E R15, desc[UR36][R16.64+-0x28] ;  /* 0xffffd824100f7981 */ /* 0x000ea8000c1e1900 */
[----:B------:R-:W3:Y:S04]  /*0390*/  LDG.E R10, desc[UR36][R16.64+-0x24] ;  /* 0xffffdc24100a7981 */ /* 0x000ee8000c1e1900 */
[----:B------:R-:W3:Y:S04]  /*03a0*/  LDG.E R11, desc[UR36][R16.64+-0x20] ;  /* 0xffffe024100b7981 */ /* 0x000ee8000c1e1900 */
[----:B------:R-:W4:Y:S04]  /*03b0*/  LDG.E R12, desc[UR36][R16.64+-0x1c] ;  /* 0xffffe424100c7981 */ /* 0x000f28000c1e1900 */
[----:B------:R-:W4:Y:S01]  /*03c0*/  LDG.E R13, desc[UR36][R16.64+-0x18] ;  /* 0xffffe824100d7981 */ /* 0x000f22000c1e1900 */
[----:B------:R-:W-:Y:S01]  /*03d0*/  IADD3 R14, PT, PT, R22, 0x2, RZ ;  /* 0x00000002160e7810 */ /* 0x000fe20007ffe0ff */
[----:B------:R0:W1:Y:S01]  /*03e0*/  LDC.64 R8, c[0x4][R24] ;  /* 0x0100000018087b82 */ /* 0x0000620000000a00 */
[----:B------:R-:W5:Y:S01]  /*03f0*/  LDCU.64 UR4, c[0x4][0x30] ;  /* 0x01000600ff0477ac */ /* 0x000f620008000a00 */
[----:B------:R-:W-:Y:S01]  /*0400*/  MOV R6, R19 ;  /* 0x0000001300067202 */ /* 0x000fe20000000f00 */
[----:B------:R-:W-:-:S02]  /*0410*/  IMAD.MOV.U32 R7, RZ, RZ, R18 ;  /* 0x000000ffff077224 */ /* 0x000fc400078e0012 */
[----:B-----5:R-:W-:Y:S02]  /*0420*/  IMAD.U32 R4, RZ, RZ, UR4 ;  /* 0x00000004ff047e24 */ /* 0x020fe4000f8e00ff */
[----:B------:R-:W-:Y:S01]  /*0430*/  IMAD.U32 R5, RZ, RZ, UR5 ;  /* 0x00000005ff057e24 */ /* 0x000fe2000f8e00ff */
[----:B--2---:R0:W-:Y:S04]  /*0440*/  STL.64 [R1], R14 ;  /* 0x0000000e01007387 */ /* 0x0041e80000100a00 */
[----:B---3--:R0:W-:Y:S04]  /*0450*/  STL.64 [R1+0x8], R10 ;  /* 0x0000080a01007387 */ /* 0x0081e80000100a00 */
[----:B-1--4-:R0:W-:Y:S02]  /*0460*/  STL.64 [R1+0x10], R12 ;  /* 0x0000100c01007387 */ /* 0x0121e40000100a00 */
[----:B------:R-:W-:-:S07]  /*0470*/  LEPC R20, `(.L_x_70) ;  /* 0x000000001014794e */ /* 0x000fce0000000000 */
[----:B0-----:R-:W-:Y:S05]  /*0480*/  CALL.ABS.NOINC R8 ;  /* 0x0000000008007343 */ /* 0x001fea0003c00000 */
.L_x_70:
        /* <DEDUP_REMOVED lines=8> */
[----:B------:R-:W-:Y:S01]  /*0510*/  IMAD.MOV.U32 R6, RZ, RZ, R19 ;  /* 0x000000ffff067224 */ /* 0x000fe200078e0013 */
[----:B------:R-:W-:-:S02]  /*0520*/  MOV R7, R18 ;  /* 0x0000001200077202 */ /* 0x000fc40000000f00 */
[----:B-----5:R-:W-:Y:S01]  /*0530*/  MOV R4, UR4 ;  /* 0x0000000400047c02 */ /* 0x020fe20008000f00 */
[----:B------:R-:W-:Y:S01]  /*0540*/  IMAD.U32 R5, RZ, RZ, UR5 ;  /* 0x00000005ff057e24 */ /* 0x000fe2000f8e00ff */
[----:B--2---:R0:W-:Y:S04]  /*0550*/  STL.64 [R1], R14 ;  /* 0x0000000e01007387 */ /* 0x0041e80000100a00 */
[----:B---3--:R0:W-:Y:S04]  /*0560*/  STL.64 [R1+0x8], R10 ;  /* 0x0000080a01007387 */ /* 0x0081e80000100a00 */
[----:B-1--4-:R0:W-:Y:S02]  /*0570*/  STL.64 [R1+0x10], R12 ;  /* 0x0000100c01007387 */ /* 0x0121e40000100a00 */
[----:B------:R-:W-:-:S07]  /*0580*/  LEPC R20, `(.L_x_71) ;  /* 0x000000001014794e */ /* 0x000fce0000000000 */
[----:B0-----:R-:W-:Y:S05]  /*0590*/  CALL.ABS.NOINC R8 ;  /* 0x0000000008007343 */ /* 0x001fea0003c00000 */
.L_x_71:
        /* <DEDUP_REMOVED lines=17> */
.L_x_72:
        /* <DEDUP_REMOVED lines=17> */
.L_x_73:
        /* <DEDUP_REMOVED lines=17> */
.L_x_74:
        /* <DEDUP_REMOVED lines=17> */
.L_x_75:
[----:B------:R-:W-:Y:S02]  /*09e0*/  IADD3 R22, PT, PT, R22, 0x8, RZ ;  /* 0x0000000816167810 */ /* 0x000fe40007ffe0ff */
[----:B------:R-:W-:Y:S02]  /*09f0*/  IADD3 R16, P1, PT, R16, 0xa0, RZ ;  /* 0x000000a010107810 */ /* 0x000fe40007f3e0ff */
[----:B------:R-:W-:-:S03]  /*0a00*/  ISETP.NE.AND P0, PT, R22, R2, PT ;  /* 0x000000021600720c */ /* 0x000fc60003f05270 */
[----:B------:R-:W-:-:S10]  /*0a10*/  IMAD.X R17, RZ, RZ, R17, P1 ;  /* 0x000000ffff117224 */ /* 0x000fd400008e0611 */
[----:B------:R-:W-:Y:S05]  /*0a20*/  @P0 BRA `(.L_x_76) ;  /* 0xfffffff400cc0947 */ /* 0x000fea000383ffff */
[----:B------:R-:W-:Y:S05]  /*0a30*/  BSYNC.RECONVERGENT B6 ;  /* 0x0000000000067941 */ /* 0x000fea0003800200 */
.L_x_67:
[----:B------:R-:W-:-:S13]  /*0a40*/  ISETP.NE.AND P0, PT, R25, RZ, PT ;  /* 0x000000ff1900720c */ /* 0x000fda0003f05270 */
[----:B0-----:R-:W-:Y:S05]  /*0a50*/  @!P0 EXIT ;  /* 0x000000000000894d */ /* 0x001fea0003800000 */
[----:B------:R-:W0:Y:S01]  /*0a60*/  LDC R23, c[0x0][0x388] ;  /* 0x0000e200ff177b82 */ /* 0x000e220000000800 */
[----:B------:R-:W-:Y:S02]  /*0a70*/  ISETP.GE.U32.AND P0, PT, R25, 0x4, PT ;  /* 0x000000041900780c */ /* 0x000fe40003f06070 */
[----:B0-----:R-:W-:-:S11]  /*0a80*/  LOP3.LUT R23, R23, 0x3, RZ, 0xc0, !PT ;  /* 0x0000000317177812 */ /* 0x001fd600078ec0ff */
[----:B------:R-:W-:Y:S05]  /*0a90*/  @!P0 BRA `(.L_x_77) ;  /* 0x00000004001c8947 */ /* 0x000fea0003800000 */
[----:B------:R-:W0:Y:S01]  /*0aa0*/  LDC.64 R16, c[0x0][0x380] ;  /* 0x0000e000ff107b82 */ /* 0x000e220000000a00 */
[----:B------:R-:W-:Y:S01]  /*0ab0*/  MOV R22, 0x70 ;  /* 0x0000007000167802 */ /* 0x000fe20000000f00 */
[----:B------:R-:W1:Y:S01]  /*0ac0*/  LDCU.64 UR4, c[0x4][0x30] ;  /* 0x01000600ff0477ac */ /* 0x000e620008000a00 */
[----:B0-----:R-:W-:-:S05]  /*0ad0*/  IMAD.WIDE.U32 R16, R2, 0x14, R16 ;  /* 0x0000001402107825 */ /* 0x001fca00078e0010 */
[----:B------:R-:W2:Y:S04]  /*0ae0*/  LDG.E R8, desc[UR36][R16.64+0x4] ;  /* 0x0000042410087981 */ /* 0x000ea8000c1e1900 */
[----:B------:R-:W2:Y:S04]  /*0af0*/  LDG.E R9, desc[UR36][R16.64+0x8] ;  /* 0x0000082410097981 */ /* 0x000ea8000c1e1900 */
[----:B------:R-:W3:Y:S04]  /*0b00*/  LDG.E R10, desc[UR36][R16.64+0xc] ;  /* 0x00000c24100a7981 */ /* 0x000ee8000c1e1900 */
[----:B------:R-:W3:Y:S04]  /*0b10*/  LDG.E R11, desc[UR36][R16.64+0x10] ;  /* 0x00001024100b7981 */ /* 0x000ee8000c1e1900 */
[----:B------:R-:W4:Y:S01]  /*0b20*/  LDG.E R3, desc[UR36][R16.64] ;  /* 0x0000002410037981 */ /* 0x000f22000c1e1900 */
[----:B------:R0:W0:Y:S01]  /*0b30*/  LDC.64 R12, c[0x4][R22] ;  /* 0x01000000160c7b82 */ /* 0x0000220000000a00 */
[----:B-1----:R-:W-:Y:S01]  /*0b40*/  IMAD.U32 R4, RZ, RZ, UR4 ;  /* 0x00000004ff047e24 */ /* 0x002fe2000f8e00ff */
[----:B------:R-:W-:Y:S01]  /*0b50*/  MOV R5, UR5 ;  /* 0x0000000500057c02 */ /* 0x000fe20008000f00 */
[----:B------:R-:W-:-:S02]  /*0b60*/  IMAD.MOV.U32 R6, RZ, RZ, R19 ;  /* 0x000000ffff067224 */ /* 0x000fc400078e0013 */
[----:B------:R-:W-:Y:S01]  /*0b70*/  IMAD.MOV.U32 R7, RZ, RZ, R18 ;  /* 0x000000ffff077224 */ /* 0x000fe200078e0012 */
[----:B--2---:R1:W-:Y:S04]  /*0b80*/  STL.64 [R1+0x8], R8 ;  /* 0x0000080801007387 */ /* 0x0043e80000100a00 */
[----:B---3--:R1:W-:Y:S04]  /*0b90*/  STL.64 [R1+0x10], R10 ;  /* 0x0000100a01007387 */ /* 0x0083e80000100a00 */
[----:B0---4-:R1:W-:Y:S02]  /*0ba0*/  STL.64 [R1], R2 ;  /* 0x0000000201007387 */ /* 0x0113e40000100a00 */
[----:B------:R-:W-:-:S07]  /*0bb0*/  LEPC R20, `(.L_x_78) ;  /* 0x000000001014794e */ /* 0x000fce0000000000 */
[----:B-1----:R-:W-:Y:S05]  /*0bc0*/  CALL.ABS.NOINC R12 ;  /* 0x000000000c007343 */ /* 0x002fea0003c00000 */
.L_x_78:
        /* <DEDUP_REMOVED lines=17> */
.L_x_79:
        /* <DEDUP_REMOVED lines=17> */
.L_x_80:
        /* <DEDUP_REMOVED lines=17> */
.L_x_81:
[----:B------:R-:W-:-:S07]  /*0f00*/  IADD3 R2, PT, PT, R2, 0x4, RZ ;  /* 0x0000000402027810 */ /* 0x000fce0007ffe0ff */
.L_x_77:
[----:B------:R-:W-:-:S13]  /*0f10*/  ISETP.NE.AND P0, PT, R23, RZ, PT ;  /* 0x000000ff1700720c */ /* 0x000fda0003f05270 */
[----:B------:R-:W-:Y:S05]  /*0f20*/  @!P0 EXIT ;  /* 0x000000000000894d */ /* 0x000fea0003800000 */
[----:B------:R-:W-:-:S13]  /*0f30*/  ISETP.NE.AND P0, PT, R23, 0x1, PT ;  /* 0x000000011700780c */ /* 0x000fda0003f05270 */
[----:B------:R-:W-:Y:S05]  /*0f40*/  @!P0 BRA `(.L_x_82) ;  /* 0x0000000000948947 */ /* 0x000fea0003800000 */
[----:B------:R-:W0:Y:S01]  /*0f50*/  LDC.64 R16, c[0x0][0x380] ;  /* 0x0000e000ff107b82 */ /* 0x000e220000000a00 */
[----:B------:R-:W-:Y:S01]  /*0f60*/  MOV R22, 0x70 ;  /* 0x0000007000167802 */ /* 0x000fe20000000f00 */
[----:B------:R-:W1:Y:S01]  /*0f70*/  LDCU.64 UR4, c[0x4][0x30] ;  /* 0x01000600ff0477ac */ /* 0x000e620008000a00 */
[----:B0-----:R-:W-:-:S05]  /*0f80*/  IMAD.WIDE.U32 R16, R2, 0x14, R16 ;  /* 0x0000001402107825 */ /* 0x001fca00078e0010 */
[----:B------:R-:W2:Y:S04]  /*0f90*/  LDG.E R3, desc[UR36][R16.64] ;  /* 0x0000002410037981 */ /* 0x000ea8000c1e1900 */
[----:B------:R-:W3:Y:S04]  /*0fa0*/  LDG.E R8, desc[UR36][R16.64+0x4] ;  /* 0x0000042410087981 */ /* 0x000ee8000c1e1900 */
[----:B------:R-:W3:Y:S04]  /*0fb0*/  LDG.E R9, desc[UR36][R16.64+0x8] ;  /* 0x0000082410097981 */ /* 0x000ee8000c1e1900 */
[----:B------:R-:W4:Y:S04]  /*0fc0*/  LDG.E R10, desc[UR36][R16.64+0xc] ;  /* 0x00000c24100a7981 */ /* 0x000f28000c1e1900 */
[----:B------:R-:W4:Y:S01]  /*0fd0*/  LDG.E R11, desc[UR36][R16.64+0x10] ;  /* 0x00001024100b7981 */ /* 0x000f22000c1e1900 */
[----:B------:R0:W0:Y:S01]  /*0fe0*/  LDC.64 R12, c[0x4][R22] ;  /* 0x01000000160c7b82 */ /* 0x0000220000000a00 */
[----:B-1----:R-:W-:Y:S01]  /*0ff0*/  IMAD.U32 R4, RZ, RZ, UR4 ;  /* 0x00000004ff047e24 */ /* 0x002fe2000f8e00ff */
[----:B------:R-:W-:Y:S01]  /*1000*/  MOV R6, R19 ;  /* 0x0000001300067202 */ /* 0x000fe20000000f00 */
[----:B------:R-:W-:-:S02]  /*1010*/  IMAD.U32 R5, RZ, RZ, UR5 ;  /* 0x00000005ff057e24 */ /* 0x000fc4000f8e00ff */
[----:B------:R-:W-:Y:S01]  /*1020*/  IMAD.MOV.U32 R7, RZ, RZ, R18 ;  /* 0x000000ffff077224 */ /* 0x000fe200078e0012 */
[----:B--2---:R1:W-:Y:S04]  /*1030*/  STL.64 [R1], R2 ;  /* 0x0000000201007387 */ /* 0x0043e80000100a00 */
[----:B---3--:R1:W-:Y:S04]  /*1040*/  STL.64 [R1+0x8], R8 ;  /* 0x0000080801007387 */ /* 0x0083e80000100a00 */
[----:B0---4-:R1:W-:Y:S02]  /*1050*/  STL.64 [R1+0x10], R10 ;  /* 0x0000100a01007387 */ /* 0x0113e40000100a00 */
[----:B------:R-:W-:-:S07]  /*1060*/  LEPC R20, `(.L_x_83) ;  /* 0x000000001014794e */ /* 0x000fce0000000000 */
[----:B-1----:R-:W-:Y:S05]  /*1070*/  CALL.ABS.NOINC R12 ;  /* 0x000000000c007343 */ /* 0x002fea0003c00000 */
.L_x_83:
[----:B------:R-:W2:Y:S04]  /*1080*/  LDG.E R13, desc[UR36][R16.64+0x14] ;  /* 0x00001424100d7981 */ /* 0x000ea8000c1e1900 */
[----:B------:R-:W3:Y:S04]  /*1090*/  LDG.E R8, desc[UR36][R16.64+0x18] ;  /* 0x0000182410087981 */ /* 0x000ee8000c1e1900 */
[----:B------:R-:W3:Y:S04]  /*10a0*/  LDG.E R9, desc[UR36][R16.64+0x1c] ;  /* 0x00001c2410097981 */ /* 0x000ee8000c1e1900 */
[----:B------:R-:W4:Y:S04]  /*10b0*/  LDG.E R10, desc[UR36][R16.64+0x20] ;  /* 0x00002024100a7981 */ /* 0x000f28000c1e1900 */
[----:B------:R-:W4:Y:S01]  /*10c0*/  LDG.E R11, desc[UR36][R16.64+0x24] ;  /* 0x00002424100b7981 */ /* 0x000f22000c1e1900 */
[----:B------:R-:W-:Y:S01]  /*10d0*/  VIADD R12, R2, 0x1 ;  /* 0x00000001020c7836 */ /* 0x000fe20000000000 */
[----:B------:R-:W0:Y:S01]  /*10e0*/  LDC.64 R22, c[0x4][R22] ;  /* 0x0100000016167b82 */ /* 0x000e220000000a00 */
[----:B------:R-:W1:Y:S01]  /*10f0*/  LDCU.64 UR4, c[0x4][0x30] ;  /* 0x01000600ff0477ac */ /* 0x000e620008000a00 */
[----:B------:R-:W-:Y:S01]  /*1100*/  IMAD.MOV.U32 R6, RZ, RZ, R19 ;  /* 0x000000ffff067224 */ /* 0x000fe200078e0013 */
[----:B------:R-:W-:-:S02]  /*1110*/  MOV R7, R18 ;  /* 0x0000001200077202 */ /* 0x000fc40000000f00 */
[----:B-1----:R-:W-:Y:S01]  /*1120*/  MOV R4, UR4 ;  /* 0x0000000400047c02 */ /* 0x002fe20008000f00 */
[----:B------:R-:W-:Y:S01]  /*1130*/  IMAD.U32 R5, RZ, RZ, UR5 ;  /* 0x00000005ff057e24 */ /* 0x000fe2000f8e00ff */
[----:B--2---:R1:W-:Y:S04]  /*1140*/  STL.64 [R1], R12 ;  /* 0x0000000c01007387 */ /* 0x0043e80000100a00 */
[----:B---3--:R1:W-:Y:S04]  /*1150*/  STL.64 [R1+0x8], R8 ;  /* 0x0000080801007387 */ /* 0x0083e80000100a00 */
[----:B0---4-:R1:W-:Y:S02]  /*1160*/  STL.64 [R1+0x10], R10 ;  /* 0x0000100a01007387 */ /* 0x0113e40000100a00 */
[----:B------:R-:W-:-:S07]  /*1170*/  LEPC R20, `(.L_x_84) ;  /* 0x000000001014794e */ /* 0x000fce0000000000 */
[----:B-1----:R-:W-:Y:S05]  /*1180*/  CALL.ABS.NOINC R22 ;  /* 0x0000000016007343 */ /* 0x002fea0003c00000 */
.L_x_84:
[----:B------:R-:W-:-:S07]  /*1190*/  VIADD R2, R2, 0x2 ;  /* 0x0000000202027836 */ /* 0x000fce0000000000 */
.L_x_82:
[----:B------:R-:W0:Y:S02]  /*11a0*/  LDC R0, c[0x0][0x388] ;  /* 0x0000e200ff007b82 */ /* 0x000e240000000800 */
[----:B0-----:R-:W-:-:S04]  /*11b0*/  LOP3.LUT R0, R0, 0x1, RZ, 0xc0, !PT ;  /* 0x0000000100007812 */ /* 0x001fc800078ec0ff */
[----:B------:R-:W-:-:S13]  /*11c0*/  ISETP.NE.U32.AND P0, PT, R0, 0x1, PT ;  /* 0x000000010000780c */ /* 0x000fda0003f05070 */
[----:B------:R-:W-:Y:S05]  /*11d0*/  @P0 EXIT ;  /* 0x000000000000094d */ /* 0x000fea0003800000 */
[----:B------:R-:W0:Y:S01]  /*11e0*/  LDC.64 R8, c[0x0][0x380] ;  /* 0x0000e000ff087b82 */ /* 0x000e220000000a00 */
[----:B------:R-:W-:Y:S01]  /*11f0*/  IMAD.MOV.U32 R14, RZ, RZ, R2 ;  /* 0x000000ffff0e7224 */ /* 0x000fe200078e0002 */
        /* <DEDUP_REMOVED lines=9> */
[----:B-1----:R-:W-:Y:S01]  /*1290*/  MOV R4, UR4 ;  /* 0x0000000400047c02 */ /* 0x002fe20008000f00 */
[----:B------:R-:W-:Y:S01]  /*12a0*/  IMAD.U32 R5, RZ, RZ, UR5 ;  /* 0x00000005ff057e24 */ /* 0x000fe2000f8e00ff */
[----:B------:R-:W-:Y:S01]  /*12b0*/  MOV R7, R18 ;  /* 0x0000001200077202 */ /* 0x000fe20000000f00 */
[----:B------:R-:W-:Y:S01]  /*12c0*/  IMAD.MOV.U32 R6, RZ, RZ, R19 ;  /* 0x000000ffff067224 */ /* 0x000fe200078e0013 */
[----:B--2---:R1:W-:Y:S04]  /*12d0*/  STL.64 [R1], R14 ;  /* 0x0000000e01007387 */ /* 0x0043e80000100a00 */
[----:B---3--:R1:W-:Y:S04]  /*12e0*/  STL.64 [R1+0x8], R10 ;  /* 0x0000080a01007387 */ /* 0x0083e80000100a00 */
[----:B0---4-:R1:W-:Y:S02]  /*12f0*/  STL.64 [R1+0x10], R12 ;  /* 0x0000100c01007387 */ /* 0x0113e40000100a00 */
[----:B------:R-:W-:-:S07]  /*1300*/  LEPC R20, `(.L_x_85) ;  /* 0x000000001014794e */ /* 0x000fce0000000000 */
[----:B-1----:R-:W-:Y:S05]  /*1310*/  CALL.ABS.NOINC R2 ;  /* 0x0000000002007343 */ /* 0x002fea0003c00000 */
.L_x_85:
[----:B------:R-:W-:Y:S05]  /*1320*/  EXIT ;  /* 0x000000000000794d */ /* 0x000fea0003800000 */
.L_x_86:
        /* <DEDUP_REMOVED lines=13> */
.L_x_241:


//--------------------- .text._Z9printpathPxS_ii  --------------------------
	.section	.text._Z9printpathPxS_ii,"ax",@progbits
	.align	128
        .global         _Z9printpathPxS_ii
        .type           _Z9printpathPxS_ii,@function
        .size           _Z9printpathPxS_ii,(.L_x_242 - _Z9printpathPxS_ii)
        .other          _Z9printpathPxS_ii,@"STO_CUDA_ENTRY STV_DEFAULT"
_Z9printpathPxS_ii:
.text._Z9printpathPxS_ii:
[----:B------:R-:W0:Y:S08]  /*0000*/  LDC R1, c[0x0][0x37c] ;  /* 0x0000df00ff017b82 */ /* 0x000e300000000800 */
[----:B------:R-:W1:Y:S01]  /*0010*/  LDC R0, c[0x0][0x394] ;  /* 0x0000e500ff007b82 */ /* 0x000e620000000800 */
[----:B------:R-:W2:Y:S01]  /*0020*/  LDCU UR4, c[0x0][0x2f8] ;  /* 0x00005f00ff0477ac */ /* 0x000ea20008000800 */
[----:B0-----:R-:W-:-:S05]  /*0030*/  VIADD R1, R1, 0xfffffff8 ;  /* 0xfffffff801017836 */ /* 0x001fca0000000000 */
[----:B--2---:R-:W-:Y:S02]  /*0040*/  IADD3 R2, P1, PT, R1, UR4, RZ ;  /* 0x0000000401027c10 */ /* 0x004fe4000ff3e0ff */
[----:B-1----:R-:W-:-:S13]  /*0050*/  ISETP.GE.AND P0, PT, R0, 0x1, PT ;  /* 0x000000010000780c */ /* 0x002fda0003f06270 */
[----:B------:R-:W-:Y:S05]  /*0060*/  @!P0 EXIT ;  /* 0x000000000000894d */ /* 0x000fea0003800000 */
[----:B------:R-:W0:Y:S01]  /*0070*/  LDCU UR4, c[0x0][0x2fc] ;  /* 0x00005f80ff0477ac */ /* 0x000e220008000800 */
[----:B------:R-:W-:Y:S01]  /*0080*/  IMAD.MOV.U32 R22, RZ, RZ, RZ ;  /* 0x000000ffff167224 */ /* 0x000fe200078e00ff */
[----:B------:R-:W1:Y:S01]  /*0090*/  LDCU UR38, c[0x0][0x390] ;  /* 0x00007200ff2677ac */ /* 0x000e620008000800 */
[----:B------:R-:W2:Y:S01]  /*00a0*/  LDCU.64 UR36, c[0x0][0x358] ;  /* 0x00006b00ff2477ac */ /* 0x000ea20008000a00 */
[----:B0-----:R-:W-:Y:S01]  /*00b0*/  IMAD.X R18, RZ, RZ, UR4, P1 ;  /* 0x00000004ff127e24 */ /* 0x001fe200088e06ff */
[----:B-1----:R-:W-:-:S12]  /*00c0*/  UIMAD UR38, UR38, 0xa, URZ ;  /* 0x0000000a262678a4 */ /* 0x002fd8000f8e02ff */
.L_x_93:
[----:B------:R-:W-:Y:S01]  /*00d0*/  MOV R0, 0x70 ;  /* 0x0000007000007802 */ /* 0x000fe20000000f00 */
[----:B------:R0:W-:Y:S01]  /*00e0*/  STL [R1], R22 ;  /* 0x0000001601007387 */ /* 0x0001e20000100800 */
[----:B------:R-:W1:Y:S01]  /*00f0*/  LDCU.64 UR4, c[0x4][0x28] ;  /* 0x01000500ff0477ac */ /* 0x000e620008000a00 */
[----:B------:R-:W-:Y:S01]  /*0100*/  IMAD.MOV.U32 R6, RZ, RZ, R2 ;  /* 0x000000ffff067224 */ /* 0x000fe200078e0002 */
[----:B------:R0:W3:Y:S01]  /*0110*/  LDC.64 R8, c[0x4][R0] ;  /* 0x0100000000087b82 */ /* 0x0000e20000000a00 */
[----:B------:R-:W-:Y:S02]  /*0120*/  IMAD.MOV.U32 R7, RZ, RZ, R18 ;  /* 0x000000ffff077224 */ /* 0x000fe400078e0012 */
[----:B-1----:R-:W-:Y:S01]  /*0130*/  IMAD.U32 R4, RZ, RZ, UR4 ;  /* 0x00000004ff047e24 */ /* 0x002fe2000f8e00ff */
[----:B0-----:R-:W-:-:S07]  /*0140*/  MOV R5, UR5 ;  /* 0x0000000500057c02 */ /* 0x001fce0008000f00 */
[----:B------:R-:W-:-:S07]  /*0150*/  LEPC R20, `(.L_x_87) ;  /* 0x000000001014794e */ /* 0x000fce0000000000 */
[----:B--23--:R-:W-:Y:S05]  /*0160*/  CALL.ABS.NOINC R8 ;  /* 0x0000000008007343 */ /* 0x00cfea0003c00000 */
.L_x_87:
[----:B------:R-:W0:Y:S02]  /*0170*/  LDC.64 R16, c[0x0][0x388] ;  /* 0x0000e200ff107b82 */ /* 0x000e240000000a00 */
[----:B0-----:R-:W-:-:S05]  /*0180*/  IMAD.WIDE.U32 R16, R22, 0x8, R16 ;  /* 0x0000000816107825 */ /* 0x001fca00078e0010 */
[----:B------:R-:W2:Y:S01]  /*0190*/  LDG.E.64 R4, desc[UR36][R16.64] ;  /* 0x0000002410047981 */ /* 0x000ea2000c1e1b00 */
[----:B------:R-:W-:Y:S01]  /*01a0*/  BSSY.RECONVERGENT B6, `(.L_x_88) ;  /* 0x0000019000067945 */ /* 0x000fe20003800200 */
[----:B--2---:R-:W-:-:S04]  /*01b0*/  ISETP.GE.U32.AND P0, PT, R4, 0x1, PT ;  /* 0x000000010400780c */ /* 0x004fc80003f06070 */
[----:B------:R-:W-:-:S13]  /*01c0*/  ISETP.GE.AND.EX P0, PT, R5, RZ, PT, P0 ;  /* 0x000000ff0500720c */ /* 0x000fda0003f06300 */
[----:B------:R-:W-:Y:S05]  /*01d0*/  @!P0 BRA `(.L_x_89) ;  /* 0x0000000000548947 */ /* 0x000fea0003800000 */
[----:B------:R-:W-:Y:S02]  /*01e0*/  IMAD R19, R22, UR38, RZ ;  /* 0x0000002616137c24 */ /* 0x000fe4000f8e02ff */
[----:B------:R-:W-:-:S07]  /*01f0*/  IMAD.MOV.U32 R24, RZ, RZ, RZ ;  /* 0x000000ffff187224 */ /* 0x000fce00078e00ff */
.L_x_91:
[----:B------:R-:W0:Y:S01]  /*0200*/  LDC.64 R10, c[0x0][0x380] ;  /* 0x0000e000ff0a7b82 */ /* 0x000e220000000a00 */
[----:B------:R-:W-:Y:S01]  /*0210*/  IADD3 R3, PT, PT, R19, R24, RZ ;  /* 0x0000001813037210 */ /* 0x000fe20007ffe0ff */
[----:B------:R-:W1:Y:S04]  /*0220*/  LDCU.64 UR4, c[0x4][0x18] ;  /* 0x01000300ff0477ac */ /* 0x000e680008000a00 */
[----:B0-----:R-:W-:-:S06]  /*0230*/  IMAD.WIDE R10, R3, 0x8, R10 ;  /* 0x00000008030a7825 */ /* 0x001fcc00078e020a */
[----:B------:R-:W2:Y:S01]  /*0240*/  LDG.E.64 R10, desc[UR36][R10.64] ;  /* 0x000000240a0a7981 */ /* 0x000ea2000c1e1b00 */
[----:B------:R-:W-:Y:S01]  /*0250*/  MOV R8, 0x70 ;  /* 0x0000007000087802 */ /* 0x000fe20000000f00 */
[----:B-1----:R-:W-:Y:S01]  /*0260*/  IMAD.U32 R4, RZ, RZ, UR4 ;  /* 0x00000004ff047e24 */ /* 0x002fe2000f8e00ff */
[----:B------:R-:W-:Y:S01]  /*0270*/  MOV R7, R18 ;  /* 0x0000001200077202 */ /* 0x000fe20000000f00 */
[----:B------:R-:W-:Y:S02]  /*0280*/  IMAD.U32 R5, RZ, RZ, UR5 ;  /* 0x00000005ff057e24 */ /* 0x000fe4000f8e00ff */
[----:B------:R-:W-:Y:S01]  /*0290*/  IMAD.MOV.U32 R6, RZ, RZ, R2 ;  /* 0x000000ffff067224 */ /* 0x000fe200078e0002 */
[----:B------:R-:W0:Y:S02]  /*02a0*/  LDC.64 R8, c[0x4][R8] ;  /* 0x0100000008087b82 */ /* 0x000e240000000a00 */
[----:B0-2---:R1:W-:Y:S04]  /*02b0*/  STL.64 [R1], R10 ;  /* 0x0000000a01007387 */ /* 0x0053e80000100a00 */
[----:B------:R-:W-:-:S07]  /*02c0*/  LEPC R20, `(.L_x_90) ;  /* 0x000000001014794e */ /* 0x000fce0000000000 */
[----:B-1----:R-:W-:Y:S05]  /*02d0*/  CALL.ABS.NOINC R8 ;  /* 0x0000000008007343 */ /* 0x002fea0003c00000 */
.L_x_90:
[----:B------:R-:W2:Y:S01]  /*02e0*/  LDG.E.64 R4, desc[UR36][R16.64] ;  /* 0x0000002410047981 */ /* 0x000ea2000c1e1b00 */
[----:B------:R-:W-:-:S05]  /*02f0*/  VIADD R24, R24, 0x1 ;  /* 0x0000000118187836 */ /* 0x000fca0000000000 */
[----:B--2---:R-:W-:-:S04]  /*0300*/  ISETP.GT.U32.AND P0, PT, R4, R24, PT ;  /* 0x000000180400720c */ /* 0x004fc80003f04070 */
[----:B------:R-:W-:-:S13]  /*0310*/  ISETP.GT.AND.EX P0, PT, R5, RZ, PT, P0 ;  /* 0x000000ff0500720c */ /* 0x000fda0003f04300 */
[----:B------:R-:W-:Y:S05]  /*0320*/  @P0 BRA `(.L_x_91) ;  /* 0xfffffffc00b40947 */ /* 0x000fea000383ffff */
.L_x_89:
[----:B------:R-:W-:Y:S05]  /*0330*/  BSYNC.RECONVERGENT B6 ;  /* 0x0000000000067941 */ /* 0x000fea0003800200 */
.L_x_88:
        /* <DEDUP_REMOVED lines=8> */
.L_x_92:
[----:B------:R-:W0:Y:S01]  /*03c0*/  LDCU UR4, c[0x0][0x394] ;  /* 0x00007280ff0477ac */ /* 0x000e220008000800 */
[----:B------:R-:W-:-:S05]  /*03d0*/  VIADD R22, R22, 0x1 ;  /* 0x0000000116167836 */ /* 0x000fca0000000000 */
[----:B0-----:R-:W-:-:S13]  /*03e0*/  ISETP.NE.AND P0, PT, R22, UR4, PT ;  /* 0x0000000416007c0c */ /* 0x001fda000bf05270 */
[----:B------:R-:W-:Y:S05]  /*03f0*/  @P0 BRA `(.L_x_93) ;  /* 0xfffffffc00340947 */ /* 0x000fea000383ffff */
[----:B------:R-:W-:Y:S05]  /*0400*/  EXIT ;  /* 0x000000000000794d */ /* 0x000fea0003800000 */
.L_x_94:
        /* <DEDUP_REMOVED lines=15> */
.L_x_242:


//--------------------- .text._Z9printRoadPii     --------------------------
	.section	.text._Z9printRoadPii,"ax",@progbits
	.align	128
        .global         _Z9printRoadPii
        .type           _Z9printRoadPii,@function
        .size           _Z9printRoadPii,(.L_x_243 - _Z9printRoadPii)
        .other          _Z9printRoadPii,@"STO_CUDA_ENTRY STV_DEFAULT"
_Z9printRoadPii:
.text._Z9printRoadPii:
        /* <DEDUP_REMOVED lines=10> */
[----:B------:R-:W-:Y:S02]  /*00a0*/  IMAD.X R22, RZ, RZ, UR5, P0 ;  /* 0x00000005ff167e24 */ /* 0x000fe400080e06ff */
[----:B------:R-:W-:Y:S01]  /*00b0*/  HFMA2 R2, -RZ, RZ, 0, 0 ;  /* 0x00000000ff027431 */ /* 0x000fe200000001ff */
[----:B------:R-:W-:-:S08]  /*00c0*/  LOP3.LUT R25, R0, 0x7, RZ, 0xc0, !PT ;  /* 0x0000000700197812 */ /* 0x000fd000078ec0ff */
[----:B------:R-:W-:Y:S05]  /*00d0*/  @!P1 BRA `(.L_x_95) ;  /* 0x0000000800589947 */ /* 0x000fea0003800000 */
[----:B------:R-:W1:Y:S01]  /*00e0*/  LDCU.64 UR4, c[0x0][0x380] ;  /* 0x00007000ff0477ac */ /* 0x000e620008000a00 */
[----:B------:R-:W-:Y:S01]  /*00f0*/  BSSY.RECONVERGENT B6, `(.L_x_95) ;  /* 0x0000094000067945 */ /* 0x000fe20003800200 */
[----:B------:R-:W-:Y:S01]  /*0100*/  LOP3.LUT R2, R0, 0x7ffffff8, RZ, 0xc0, !PT ;  /* 0x7ffffff800027812 */ /* 0x000fe200078ec0ff */
[----:B------:R-:W-:Y:S01]  /*0110*/  IMAD.MOV.U32 R18, RZ, RZ, RZ ;  /* 0x000000ffff127224 */ /* 0x000fe200078e00ff */
[----:B-1----:R-:W-:-:S04]  /*0120*/  UIADD3 UR4, UP0, UPT, UR4, 0x50, URZ ;  /* 0x0000005004047890 */ /* 0x002fc8000ff1e0ff */
[----:B------:R-:W-:Y:S02]  /*0130*/  UIADD3.X UR5, UPT, UPT, URZ, UR5, URZ, UP0, !UPT ;  /* 0x00000005ff057290 */ /* 0x000fe400087fe4ff */
[----:B------:R-:W-:-:S04]  /*0140*/  IMAD.U32 R16, RZ, RZ, UR4 ;  /* 0x00000004ff107e24 */ /* 0x000fc8000f8e00ff */
[----:B------:R-:W-:-:S07]  /*0150*/  MOV R17, UR5 ;  /* 0x0000000500117c02 */ /* 0x000fce0008000f00 */
.L_x_104:
[----:B0-----:R-:W2:Y:S04]  /*0160*/  LDG.E R10, desc[UR36][R16.64+-0x4c] ;  /* 0xffffb424100a7981 */ /* 0x001ea8000c1e1900 */
[----:B------:R-:W2:Y:S04]  /*0170*/  LDG.E R11, desc[UR36][R16.64+-0x48] ;  /* 0xffffb824100b7981 */ /* 0x000ea8000c1e1900 */
[----:B------:R-:W3:Y:S04]  /*0180*/  LDG.E R12, desc[UR36][R16.64+-0x44] ;  /* 0xffffbc24100c7981 */ /* 0x000ee8000c1e1900 */
[----:B------:R-:W3:Y:S04]  /*0190*/  LDG.E R13, desc[UR36][R16.64+-0x40] ;  /* 0xffffc024100d7981 */ /* 0x000ee8000c1e1900 */
[----:B------:R-:W4:Y:S01]  /*01a0*/  LDG.E R19, desc[UR36][R16.64+-0x50] ;  /* 0xffffb02410137981 */ /* 0x000f22000c1e1900 */
[----:B------:R-:W-:Y:S01]  /*01b0*/  MOV R24, 0x70 ;  /* 0x0000007000187802 */ /* 0x000fe20000000f00 */
[----:B------:R-:W0:Y:S01]  /*01c0*/  LDCU.64 UR4, c[0x4][0x20] ;  /* 0x01000400ff0477ac */ /* 0x000e220008000a00 */
[----:B------:R-:W-:Y:S01]  /*01d0*/  MOV R6, R23 ;  /* 0x0000001700067202 */ /* 0x000fe20000000f00 */
[----:B------:R-:W-:Y:S01]  /*01e0*/  IMAD.MOV.U32 R7, RZ, RZ, R22 ;  /* 0x000000ffff077224 */ /* 0x000fe200078e0016 */
[----:B------:R1:W1:Y:S01]  /*01f0*/  LDC.64 R8, c[0x4][R24] ;  /* 0x0100000018087b82 */ /* 0x0002620000000a00 */
[----:B0-----:R-:W-:-:S02]  /*0200*/  IMAD.U32 R4, RZ, RZ, UR4 ;  /* 0x00000004ff047e24 */ /* 0x001fc4000f8e00ff */
[----:B------:R-:W-:Y:S01]  /*0210*/  IMAD.U32 R5, RZ, RZ, UR5 ;  /* 0x00000005ff057e24 */ /* 0x000fe2000f8e00ff */
[----:B--2---:R0:W-:Y:S04]  /*0220*/  STL.64 [R1+0x8], R10 ;  /* 0x0000080a01007387 */ /* 0x0041e80000100a00 */
[----:B---3--:R0:W-:Y:S04]  /*0230*/  STL.64 [R1+0x10], R12 ;  /* 0x0000100c01007387 */ /* 0x0081e80000100a00 */
[----:B-1--4-:R0:W-:Y:S02]  /*0240*/  STL.64 [R1], R18 ;  /* 0x0000001201007387 */ /* 0x0121e40000100a00 */
[----:B------:R-:W-:-:S07]  /*0250*/  LEPC R20, `(.L_x_96) ;  /* 0x000000001014794e */ /* 0x000fce0000000000 */
[----:B0-----:R-:W-:Y:S05]  /*0260*/  CALL.ABS.NOINC R8 ;  /* 0x0000000008007343 */ /* 0x001fea0003c00000 */
.L_x_96:
        /* <DEDUP_REMOVED lines=17> */
.L_x_97:
        /* <DEDUP_REMOVED lines=17> */
.L_x_98:
        /* <DEDUP_REMOVED lines=17> */
.L_x_99:
        /* <DEDUP_REMOVED lines=17> */
.L_x_100:
        /* <DEDUP_REMOVED lines=17> */
.L_x_101:
        /* <DEDUP_REMOVED lines=17> */
.L_x_102:
        /* <DEDUP_REMOVED lines=17> */
.L_x_103:
[----:B------:R-:W-:Y:S01]  /*09e0*/  VIADD R18, R18, 0x8 ;  /* 0x0000000812127836 */ /* 0x000fe20000000000 */
[----:B------:R-:W-:-:S04]  /*09f0*/  IADD3 R16, P1, PT, R16, 0xa0, RZ ;  /* 0x000000a010107810 */ /* 0x000fc80007f3e0ff */
[----:B------:R-:W-:Y:S01]  /*0a00*/  ISETP.NE.AND P0, PT, R18, R2, PT ;  /* 0x000000021200720c */ /* 0x000fe20003f05270 */
[----:B------:R-:W-:-:S12]  /*0a10*/  IMAD.X R17, RZ, RZ, R17, P1 ;  /* 0x000000ffff117224 */ /* 0x000fd800008e0611 */
[----:B------:R-:W-:Y:S05]  /*0a20*/  @P0 BRA `(.L_x_104) ;  /* 0xfffffff400cc0947 */ /* 0x000fea000383ffff */
[----:B------:R-:W-:Y:S05]  /*0a30*/  BSYNC.RECONVERGENT B6 ;  /* 0x0000000000067941 */ /* 0x000fea0003800200 */
.L_x_95:
[----:B------:R-:W-:-:S13]  /*0a40*/  ISETP.NE.AND P0, PT, R25, RZ, PT ;  /* 0x000000ff1900720c */ /* 0x000fda0003f05270 */
[----:B0-----:R-:W-:Y:S05]  /*0a50*/  @!P0 EXIT ;  /* 0x000000000000894d */ /* 0x001fea0003800000 */
[----:B------:R-:W0:Y:S01]  /*0a60*/  LDC R24, c[0x0][0x388] ;  /* 0x0000e200ff187b82 */ /* 0x000e220000000800 */
[----:B------:R-:W-:Y:S02]  /*0a70*/  ISETP.GE.U32.AND P0, PT, R25, 0x4, PT ;  /* 0x000000041900780c */ /* 0x000fe40003f06070 */
[----:B0-----:R-:W-:-:S11]  /*0a80*/  LOP3.LUT R24, R24, 0x3, RZ, 0xc0, !PT ;  /* 0x0000000318187812 */ /* 0x001fd600078ec0ff */
[----:B------:R-:W-:Y:S05]  /*0a90*/  @!P0 BRA `(.L_x_105) ;  /* 0x0000000400388947 */ /* 0x000fea0003800000 */
[----:B------:R-:W0:Y:S01]  /*0aa0*/  LDC.64 R16, c[0x0][0x380] ;  /* 0x0000e000ff107b82 */ /* 0x000e220000000a00 */
[----:B------:R-:W-:Y:S01]  /*0ab0*/  IMAD R19, R2, 0x5, RZ ;  /* 0x0000000502137824 */ /* 0x000fe200078e02ff */
[----:B------:R-:W-:Y:S01]  /*0ac0*/  MOV R18, 0x70 ;  /* 0x0000007000127802 */ /* 0x000fe20000000f00 */
[----:B------:R-:W1:Y:S02]  /*0ad0*/  LDCU.64 UR4, c[0x4][0x20] ;  /* 0x01000400ff0477ac */ /* 0x000e640008000a00 */
[----:B0-----:R-:W-:-:S05]  /*0ae0*/  IMAD.WIDE.U32 R16, R19, 0x4, R16 ;  /* 0x0000000413107825 */ /* 0x001fca00078e0010 */
[----:B------:R-:W2:Y:S04]  /*0af0*/  LDG.E R10, desc[UR36][R16.64+0x4] ;  /* 0x00000424100a7981 */ /* 0x000ea8000c1e1900 */
[----:B------:R-:W2:Y:S04]  /*0b00*/  LDG.E R11, desc[UR36][R16.64+0x8] ;  /* 0x00000824100b7981 */ /* 0x000ea8000c1e1900 */
[----:B------:R-:W3:Y:S04]  /*0b10*/  LDG.E R12, desc[UR36][R16.64+0xc] ;  /* 0x00000c24100c7981 */ /* 0x000ee8000c1e1900 */
[----:B------:R-:W3:Y:S04]  /*0b20*/  LDG.E R13, desc[UR36][R16.64+0x10] ;  /* 0x00001024100d7981 */ /* 0x000ee8000c1e1900 */
[----:B------:R-:W4:Y:S01]  /*0b30*/  LDG.E R3, desc[UR36][R16.64] ;  /* 0x0000002410037981 */ /* 0x000f22000c1e1900 */
[----:B------:R0:W0:Y:S01]  /*0b40*/  LDC.64 R8, c[0x4][R18] ;  /* 0x0100000012087b82 */ /* 0x0000220000000a00 */
[----:B-1----:R-:W-:Y:S01]  /*0b50*/  MOV R4, UR4 ;  /* 0x0000000400047c02 */ /* 0x002fe20008000f00 */
[----:B------:R-:W-:Y:S01]  /*0b60*/  IMAD.U32 R5, RZ, RZ, UR5 ;  /* 0x00000005ff057e24 */ /* 0x000fe2000f8e00ff */
[----:B------:R-:W-:Y:S01]  /*0b70*/  MOV R7, R22 ;  /* 0x0000001600077202 */ /* 0x000fe20000000f00 */
[----:B------:R-:W-:Y:S01]  /*0b80*/  IMAD.MOV.U32 R6, RZ, RZ, R23 ;  /* 0x000000ffff067224 */ /* 0x000fe200078e0017 */
[----:B--2---:R1:W-:Y:S04]  /*0b90*/  STL.64 [R1+0x8], R10 ;  /* 0x0000080a01007387 */ /* 0x0043e80000100a00 */
[----:B---3--:R1:W-:Y:S04]  /*0ba0*/  STL.64 [R1+0x10], R12 ;  /* 0x0000100c01007387 */ /* 0x0083e80000100a00 */
[----:B0---4-:R1:W-:Y:S02]  /*0bb0*/  STL.64 [R1], R2 ;  /* 0x0000000201007387 */ /* 0x0113e40000100a00 */
[----:B------:R-:W-:-:S07]  /*0bc0*/  LEPC R20, `(.L_x_106) ;  /* 0x000000001014794e */ /* 0x000fce0000000000 */
[----:B-1----:R-:W-:Y:S05]  /*0bd0*/  CALL.ABS.NOINC R8 ;  /* 0x0000000008007343 */ /* 0x002fea0003c00000 */
.L_x_106:
        /* <DEDUP_REMOVED lines=17> */
.L_x_107:
[----:B------:R-:W0:Y:S01]  /*0cf0*/  LDC.64 R10, c[0x0][0x380] ;  /* 0x0000e000ff0a7b82 */ /* 0x000e220000000a00 */
[----:B------:R-:W-:Y:S01]  /*0d00*/  IADD3 R3, PT, PT, R19, 0xa, RZ ;  /* 0x0000000a13037810 */ /* 0x000fe20007ffe0ff */
[----:B------:R-:W-:Y:S01]  /*0d10*/  VIADD R8, R2, 0x2 ;  /* 0x0000000202087836 */ /* 0x000fe20000000000 */
[----:B------:R-:W1:Y:S03]  /*0d20*/  LDCU.64 UR4, c[0x4][0x20] ;  /* 0x01000400ff0477ac */ /* 0x000e660008000a00 */
        /* <DEDUP_REMOVED lines=8> */
[----:B------:R-:W-:Y:S01]  /*0db0*/  MOV R5, UR5 ;  /* 0x0000000500057c02 */ /* 0x000fe20008000f00 */
[----:B------:R-:W-:-:S02]  /*0dc0*/  IMAD.MOV.U32 R6, RZ, RZ, R23 ;  /* 0x000000ffff067224 */ /* 0x000fc400078e0017 */
[----:B------:R-:W-:Y:S01]  /*0dd0*/  IMAD.MOV.U32 R7, RZ, RZ, R22 ;  /* 0x000000ffff077224 */ /* 0x000fe200078e0016 */
[----:B--2---:R1:W-:Y:S04]  /*0de0*/  STL.64 [R1], R8 ;  /* 0x0000000801007387 */ /* 0x0043e80000100a00 */
[----:B---3--:R1:W-:Y:S04]  /*0df0*/  STL.64 [R1+0x8], R12 ;  /* 0x0000080c01007387 */ /* 0x0083e80000100a00 */
[----:B0---4-:R1:W-:Y:S02]  /*0e00*/  STL.64 [R1+0x10], R14 ;  /* 0x0000100e01007387 */ /* 0x0113e40000100a00 */
[----:B------:R-:W-:-:S07]  /*0e10*/  LEPC R20, `(.L_x_108) ;  /* 0x000000001014794e */ /* 0x000fce0000000000 */
[----:B-1----:R-:W-:Y:S05]  /*0e20*/  CALL.ABS.NOINC R16 ;  /* 0x0000000010007343 */ /* 0x002fea0003c00000 */
.L_x_108:
        /* <DEDUP_REMOVED lines=10> */
[----:B------:R-:W0:Y:S01]  /*0ed0*/  LDC.64 R18, c[0x4][R18] ;  /* 0x0100000012127b82 */ /* 0x000e220000000a00 */
        /* <DEDUP_REMOVED lines=9> */
.L_x_109:
[----:B------:R-:W-:-:S07]  /*0f70*/  IADD3 R2, PT, PT, R2, 0x4, RZ ;  /* 0x0000000402027810 */ /* 0x000fce0007ffe0ff */
.L_x_105:
[----:B------:R-:W-:-:S13]  /*0f80*/  ISETP.NE.AND P0, PT, R24, RZ, PT ;  /* 0x000000ff1800720c */ /* 0x000fda0003f05270 */
[----:B------:R-:W-:Y:S05]  /*0f90*/  @!P0 EXIT ;  /* 0x000000000000894d */ /* 0x000fea0003800000 */
[----:B------:R-:W-:-:S13]  /*0fa0*/  ISETP.NE.AND P0, PT, R24, 0x1, PT ;  /* 0x000000011800780c */ /* 0x000fda0003f05270 */
[----:B------:R-:W-:Y:S05]  /*0fb0*/  @!P0 BRA `(.L_x_110) ;  /* 0x0000000000a48947 */ /* 0x000fea0003800000 */
[----:B------:R-:W0:Y:S01]  /*0fc0*/  LDC.64 R8, c[0x0][0x380] ;  /* 0x0000e000ff087b82 */ /* 0x000e220000000a00 */
[----:B------:R-:W-:Y:S01]  /*0fd0*/  IMAD R17, R2, 0x5, RZ ;  /* 0x0000000502117824 */ /* 0x000fe200078e02ff */
[----:B------:R-:W-:Y:S01]  /*0fe0*/  MOV R16, 0x70 ;  /* 0x0000007000107802 */ /* 0x000fe20000000f00 */
[----:B------:R-:W1:Y:S02]  /*0ff0*/  LDCU.64 UR4, c[0x4][0x20] ;  /* 0x01000400ff0477ac */ /* 0x000e640008000a00 */
        /* <DEDUP_REMOVED lines=9> */
[----:B------:R-:W-:Y:S01]  /*1090*/  IMAD.MOV.U32 R6, RZ, RZ, R23 ;  /* 0x000000ffff067224 */ /* 0x000fe200078e0017 */
[----:B------:R-:W-:Y:S01]  /*10a0*/  MOV R7, R22 ;  /* 0x0000001600077202 */ /* 0x000fe20000000f00 */
[----:B--2---:R1:W-:Y:S04]  /*10b0*/  STL.64 [R1], R2 ;  /* 0x0000000201007387 */ /* 0x0043e80000100a00 */
[----:B---3--:R1:W-:Y:S04]  /*10c0*/  STL.64 [R1+0x8], R10 ;  /* 0x0000080a01007387 */ /* 0x0083e80000100a00 */
[----:B0---4-:R1:W-:Y:S02]  /*10d0*/  STL.64 [R1+0x10], R12 ;  /* 0x0000100c01007387 */ /* 0x0113e40000100a00 */
[----:B------:R-:W-:-:S07]  /*10e0*/  LEPC R20, `(.L_x_111) ;  /* 0x000000001014794e */ /* 0x000fce0000000000 */
[----:B-1----:R-:W-:Y:S05]  /*10f0*/  CALL.ABS.NOINC R14 ;  /* 0x000000000e007343 */ /* 0x002fea0003c00000 */
.L_x_111:
[----:B------:R-:W0:Y:S01]  /*1100*/  LDC.64 R8, c[0x0][0x380] ;  /* 0x0000e000ff087b82 */ /* 0x000e220000000a00 */
[----:B------:R-:W-:Y:S01]  /*1110*/  VIADD R17, R17, 0x5 ;  /* 0x0000000511117836 */ /* 0x000fe20000000000 */
[----:B------:R-:W-:Y:S01]  /*1120*/  IADD3 R14, PT, PT, R2, 0x1, RZ ;  /* 0x00000001020e7810 */ /* 0x000fe20007ffe0ff */
[----:B------:R-:W1:Y:S02]  /*1130*/  LDCU.64 UR4, c[0x4][0x20] ;  /* 0x01000400ff0477ac */ /* 0x000e640008000a00 */
[----:B0-----:R-:W-:-:S05]  /*1140*/  IMAD.WIDE.U32 R8, R17, 0x4, R8 ;  /* 0x0000000411087825 */ /* 0x001fca00078e0008 */
[----:B------:R-:W2:Y:S04]  /*1150*/  LDG.E R15, desc[UR36][R8.64] ;  /* 0x00000024080f7981 */ /* 0x000ea8000c1e1900 */
[----:B------:R-:W3:Y:S04]  /*1160*/  LDG.E R10, desc[UR36][R8.64+0x4] ;  /* 0x00000424080a7981 */ /* 0x000ee8000c1e1900 */
[----:B------:R-:W3:Y:S04]  /*1170*/  LDG.E R11, desc[UR36][R8.64+0x8] ;  /* 0x00000824080b7981 */ /* 0x000ee8000c1e1900 */
[----:B------:R-:W4:Y:S04]  /*1180*/  LDG.E R12, desc[UR36][R8.64+0xc] ;  /* 0x00000c24080c7981 */ /* 0x000f28000c1e1900 */
[----:B------:R-:W4:Y:S01]  /*1190*/  LDG.E R13, desc[UR36][R8.64+0x10] ;  /* 0x00001024080d7981 */ /* 0x000f22000c1e1900 */
[----:B------:R-:W0:Y:S01]  /*11a0*/  LDC.64 R16, c[0x4][R16] ;  /* 0x0100000010107b82 */ /* 0x000e220000000a00 */
        /* <DEDUP_REMOVED lines=9> */
.L_x_112:
[----:B------:R-:W-:-:S07]  /*1240*/  VIADD R2, R2, 0x2 ;  /* 0x0000000202027836 */ /* 0x000fce0000000000 */
.L_x_110:
[----:B------:R-:W0:Y:S02]  /*1250*/  LDC R0, c[0x0][0x388] ;  /* 0x0000e200ff007b82 */ /* 0x000e240000000800 */
[----:B0-----:R-:W-:-:S04]  /*1260*/  LOP3.LUT R0, R0, 0x1, RZ, 0xc0, !PT ;  /* 0x0000000100007812 */ /* 0x001fc800078ec0ff */
[----:B------:R-:W-:-:S13]  /*1270*/  ISETP.NE.U32.AND P0, PT, R0, 0x1, PT ;  /* 0x000000010000780c */ /* 0x000fda0003f05070 */
[----:B------:R-:W-:Y:S05]  /*1280*/  @P0 EXIT ;  /* 0x000000000000094d */ /* 0x000fea0003800000 */
[----:B------:R-:W0:Y:S01]  /*1290*/  LDC.64 R8, c[0x0][0x380] ;  /* 0x0000e000ff087b82 */ /* 0x000e220000000a00 */
[----:B------:R-:W-:Y:S01]  /*12a0*/  IMAD R3, R2, 0x5, RZ ;  /* 0x0000000502037824 */ /* 0x000fe200078e02ff */
[----:B------:R-:W-:Y:S01]  /*12b0*/  MOV R14, R2 ;  /* 0x00000002000e7202 */ /* 0x000fe20000000f00 */
[----:B------:R-:W1:Y:S02]  /*12c0*/  LDCU.64 UR4, c[0x4][0x20] ;  /* 0x01000400ff0477ac */ /* 0x000e640008000a00 */
[----:B0-----:R-:W-:-:S05]  /*12d0*/  IMAD.WIDE.U32 R8, R3, 0x4, R8 ;  /* 0x0000000403087825 */ /* 0x001fca00078e0008 */
[----:B------:R-:W2:Y:S04]  /*12e0*/  LDG.E R15, desc[UR36][R8.64] ;  /* 0x00000024080f7981 */ /* 0x000ea8000c1e1900 */
[----:B------:R-:W3:Y:S04]  /*12f0*/  LDG.E R10, desc[UR36][R8.64+0x4] ;  /* 0x00000424080a7981 */ /* 0x000ee8000c1e1900 */
[----:B------:R-:W3:Y:S04]  /*1300*/  LDG.E R11, desc[UR36][R8.64+0x8] ;  /* 0x00000824080b7981 */ /* 0x000ee8000c1e1900 */
[----:B------:R-:W4:Y:S04]  /*1310*/  LDG.E R12, desc[UR36][R8.64+0xc] ;  /* 0x00000c24080c7981 */ /* 0x000f28000c1e1900 */
[----:B------:R-:W4:Y:S01]  /*1320*/  LDG.E R13, desc[UR36][R8.64+0x10] ;  /* 0x00001024080d7981 */ /* 0x000f22000c1e1900 */
[----:B------:R-:W-:Y:S01]  /*1330*/  MOV R0, 0x70 ;  /* 0x0000007000007802 */ /* 0x000fe20000000f00 */
[----:B-1----:R-:W-:Y:S01]  /*1340*/  IMAD.U32 R4, RZ, RZ, UR4 ;  /* 0x00000004ff047e24 */ /* 0x002fe2000f8e00ff */
[----:B------:R-:W-:Y:S01]  /*1350*/  MOV R5, UR5 ;  /* 0x0000000500057c02 */ /* 0x000fe20008000f00 */
[----:B------:R-:W-:Y:S01]  /*1360*/  IMAD.MOV.U32 R6, RZ, RZ, R23 ;  /* 0x000000ffff067224 */ /* 0x000fe200078e0017 */
[----:B------:R0:W1:Y:S01]  /*1370*/  LDC.64 R2, c[0x4][R0] ;  /* 0x0100000000027b82 */ /* 0x0000620000000a00 */
[----:B------:R-:W-:Y:S01]  /*1380*/  MOV R7, R22 ;  /* 0x0000001600077202 */ /* 0x000fe20000000f00 */
[----:B--2---:R0:W-:Y:S04]  /*1390*/  STL.64 [R1], R14 ;  /* 0x0000000e01007387 */ /* 0x0041e80000100a00 */
[----:B---3--:R0:W-:Y:S04]  /*13a0*/  STL.64 [R1+0x8], R10 ;  /* 0x0000080a01007387 */ /* 0x0081e80000100a00 */
[----:B-1--4-:R0:W-:Y:S02]  /*13b0*/  STL.64 [R1+0x10], R12 ;  /* 0x0000100c01007387 */ /* 0x0121e40000100a00 */
[----:B------:R-:W-:-:S07]  /*13c0*/  LEPC R20, `(.L_x_113) ;  /* 0x000000001014794e */ /* 0x000fce0000000000 */
[----:B0-----:R-:W-:Y:S05]  /*13d0*/  CALL.ABS.NOINC R2 ;  /* 0x0000000002007343 */ /* 0x001fea0003c00000 */
.L_x_113:
[----:B------:R-:W-:Y:S05]  /*13e0*/  EXIT ;  /* 0x000000000000794d */ /* 0x000fea0003800000 */
.L_x_114:
        /* <DEDUP_REMOVED lines=9> */
.L_x_243:


//--------------------- .text._Z11printKernelPxi  --------------------------
	.section	.text._Z11printKernelPxi,"ax",@progbits
	.align	128
        .global         _Z11printKernelPxi
        .type           _Z11printKernelPxi,@function
        .size           _Z11printKernelPxi,(.L_x_244 - _Z11printKernelPxi)
        .other          _Z11printKernelPxi,@"STO_CUDA_ENTRY STV_DEFAULT"
_Z11printKernelPxi:
.text._Z11printKernelPxi:
[----:B------:R-:W0:Y:S01]  /*0000*/  LDC R1, c[0x0][0x37c] ;  /* 0x0000df00ff017b82 */ /* 0x000e220000000800 */
[----:B------:R-:W1:Y:S01]  /*0010*/  LDCU UR4, c[0x0][0x388] ;  /* 0x00007100ff0477ac */ /* 0x000e620008000800 */
[----:B0-----:R-:W-:Y:S01]  /*0020*/  VIADD R1, R1, 0xfffffff8 ;  /* 0xfffffff801017836 */ /* 0x001fe20000000000 */
[----:B------:R-:W0:Y:S01]  /*0030*/  LDCU UR5, c[0x0][0x2f8] ;  /* 0x00005f00ff0577ac */ /* 0x000e220008000800 */
[----:B------:R-:W2:Y:S01]  /*0040*/  LDCU UR6, c[0x0][0x2fc] ;  /* 0x00005f80ff0677ac */ /* 0x000ea20008000800 */
[----:B-1----:R-:W-:Y:S02]  /*0050*/  UISETP.GE.AND UP0, UPT, UR4, 0x1, UPT ;  /* 0x000000010400788c */ /* 0x002fe4000bf06270 */
[----:B0-----:R-:W-:-:S05]  /*0060*/  IADD3 R18, P0, PT, R1, UR5, RZ ;  /* 0x0000000501127c10 */ /* 0x001fca000ff1e0ff */
[----:B--2---:R-:W-:Y:S02]  /*0070*/  IMAD.X R2, RZ, RZ, UR6, P0 ;  /* 0x00000006ff027e24 */ /* 0x004fe400080e06ff */
[----:B------:R-:W-:Y:S06]  /*0080*/  BRA.U !UP0, `(.L_x_115) ;  /* 0x00000015087c7547 */ /* 0x000fec000b800000 */
[----:B------:R-:W-:Y:S01]  /*0090*/  UISETP.GE.U32.AND UP0, UPT, UR4, 0x10, UPT ;  /* 0x000000100400788c */ /* 0x000fe2000bf06070 */
[----:B------:R-:W-:Y:S01]  /*00a0*/  HFMA2 R19, -RZ, RZ, 0, 0 ;  /* 0x00000000ff137431 */ /* 0x000fe200000001ff */
[----:B------:R-:W0:Y:S01]  /*00b0*/  LDCU.64 UR36, c[0x0][0x358] ;  /* 0x00006b00ff2477ac */ /* 0x000e220008000a00 */
[----:B------:R-:W-:-:S06]  /*00c0*/  ULOP3.LUT UR38, UR4, 0xf, URZ, 0xc0, !UPT ;  /* 0x0000000f04267892 */ /* 0x000fcc000f8ec0ff */
[----:B------:R-:W-:Y:S06]  /*00d0*/  BRA.U !UP0, `(.L_x_116) ;  /* 0x0000000908cc7547 */ /* 0x000fec000b800000 */
[----:B------:R-:W1:Y:S01]  /*00e0*/  LDCU.64 UR6, c[0x0][0x380] ;  /* 0x00007000ff0677ac */ /* 0x000e620008000a00 */
[----:B------:R-:W-:Y:S01]  /*00f0*/  BSSY.RECONVERGENT B6, `(.L_x_116) ;  /* 0x00000b1000067945 */ /* 0x000fe20003800200 */
[----:B------:R-:W-:-:S04]  /*0100*/  ULOP3.LUT UR4, UR4, 0x7ffffff0, URZ, 0xc0, !UPT ;  /* 0x7ffffff004047892 */ /* 0x000fc8000f8ec0ff */
[----:B------:R-:W-:Y:S02]  /*0110*/  UIADD3 UR8, UPT, UPT, -UR4, URZ, URZ ;  /* 0x000000ff04087290 */ /* 0x000fe4000fffe1ff */
[----:B------:R-:W-:-:S04]  /*0120*/  IMAD.U32 R19, RZ, RZ, UR4 ;  /* 0x00000004ff137e24 */ /* 0x000fc8000f8e00ff */
[----:B------:R-:W-:Y:S01]  /*0130*/  IMAD.U32 R23, RZ, RZ, UR8 ;  /* 0x00000008ff177e24 */ /* 0x000fe2000f8e00ff */
[----:B-1----:R-:W-:-:S04]  /*0140*/  UIADD3 UR5, UP0, UPT, UR6, 0x40, URZ ;  /* 0x0000004006057890 */ /* 0x002fc8000ff1e0ff */
[----:B------:R-:W-:Y:S02]  /*0150*/  UIADD3.X UR6, UPT, UPT, URZ, UR7, URZ, UP0, !UPT ;  /* 0x00000007ff067290 */ /* 0x000fe400087fe4ff */
[----:B------:R-:W-:-:S04]  /*0160*/  MOV R16, UR5 ;  /* 0x0000000500107c02 */ /* 0x000fc80008000f00 */
[----:B------:R-:W-:-:S07]  /*0170*/  IMAD.U32 R17, RZ, RZ, UR6 ;  /* 0x00000006ff117e24 */ /* 0x000fce000f8e00ff */
.L_x_133:
[----:B0-----:R-:W2:Y:S01]  /*0180*/  LDG.E.64 R10, desc[UR36][R16.64+-0x40] ;  /* 0xffffc024100a7981 */ /* 0x001ea2000c1e1b00 */
[----:B------:R-:W-:Y:S01]  /*0190*/  MOV R22, 0x70 ;  /* 0x0000007000167802 */ /* 0x000fe20000000f00 */
[----:B------:R-:W0:Y:S01]  /*01a0*/  LDCU.64 UR4, c[0x4][0x18] ;  /* 0x01000300ff0477ac */ /* 0x000e220008000a00 */
[----:B------:R-:W-:Y:S01]  /*01b0*/  VIADD R23, R23, 0x10 ;  /* 0x0000001017177836 */ /* 0x000fe20000000000 */
[----:B------:R-:W-:Y:S01]  /*01c0*/  MOV R7, R2 ;  /* 0x0000000200077202 */ /* 0x000fe20000000f00 */
[----:B------:R1:W3:Y:S01]  /*01d0*/  LDC.64 R8, c[0x4][R22] ;  /* 0x0100000016087b82 */ /* 0x0002e20000000a00 */
[----:B------:R-:W-:Y:S02]  /*01e0*/  IMAD.MOV.U32 R6, RZ, RZ, R18 ;  /* 0x000000ffff067224 */ /* 0x000fe400078e0012 */
[----:B------:R-:W-:-:S04]  /*01f0*/  ISETP.NE.AND P0, PT, R23, RZ, PT ;  /* 0x000000ff1700720c */ /* 0x000fc80003f05270 */
[----:B------:R-:W-:Y:S02]  /*0200*/  P2R R24, PR, RZ, 0x1 ;  /* 0x00000001ff187803 */ /* 0x000fe40000000000 */
[----:B0-----:R-:W-:Y:S01]  /*0210*/  MOV R4, UR4 ;  /* 0x0000000400047c02 */ /* 0x001fe20008000f00 */
[----:B------:R-:W-:Y:S01]  /*0220*/  IMAD.U32 R5, RZ, RZ, UR5 ;  /* 0x00000005ff057e24 */ /* 0x000fe2000f8e00ff */
[----:B--23--:R1:W-:Y:S06]  /*0230*/  STL.64 [R1], R10 ;  /* 0x0000000a01007387 */ /* 0x00c3ec0000100a00 */
[----:B------:R-:W-:-:S07]  /*0240*/  LEPC R20, `(.L_x_117) ;  /* 0x000000001014794e */ /* 0x000fce0000000000 */
[----:B-1----:R-:W-:Y:S05]  /*0250*/  CALL.ABS.NOINC R8 ;  /* 0x0000000008007343 */ /* 0x002fea0003c00000 */
.L_x_117:
        /* <DEDUP_REMOVED lines=10> */
.L_x_118:
[----:B------:R-:W2:Y:S01]  /*0300*/  LDG.E.64 R10, desc[UR36][R16.64+-0x30] ;  /* 0xffffd024100a7981 */ /* 0x000ea2000c1e1b00 */
[----:B------:R0:W1:Y:S01]  /*0310*/  LDC.64 R8, c[0x4][R22] ;  /* 0x0100000016087b82 */ /* 0x0000620000000a00 */
[----:B------:R-:W3:Y:S01]  /*0320*/  LDCU.64 UR4, c[0x4][0x18] ;  /* 0x01000300ff0477ac */ /* 0x000ee20008000a00 */
[----:B------:R-:W-:Y:S02]  /*0330*/  IMAD.MOV.U32 R6, RZ, RZ, R18 ;  /* 0x000000ffff067224 */ /* 0x000fe400078e0012 */
[----:B------:R-:W-:Y:S02]  /*0340*/  IMAD.MOV.U32 R7, RZ, RZ, R2 ;  /* 0x000000ffff077224 */ /* 0x000fe400078e0002 */
[----:B---3--:R-:W-:Y:S01]  /*0350*/  IMAD.U32 R4, RZ, RZ, UR4 ;  /* 0x00000004ff047e24 */ /* 0x008fe2000f8e00ff */
[----:B------:R-:W-:Y:S01]  /*0360*/  MOV R5, UR5 ;  /* 0x0000000500057c02 */ /* 0x000fe20008000f00 */
[----:B-12---:R0:W-:Y:S06]  /*0370*/  STL.64 [R1], R10 ;  /* 0x0000000a01007387 */ /* 0x0061ec0000100a00 */
[----:B------:R-:W-:-:S07]  /*0380*/  LEPC R20, `(.L_x_119) ;  /* 0x000000001014794e */ /* 0x000fce0000000000 */
[----:B0-----:R-:W-:Y:S05]  /*0390*/  CALL.ABS.NOINC R8 ;  /* 0x0000000008007343 */ /* 0x001fea0003c00000 */
.L_x_119:
[----:B------:R-:W2:Y:S01]  /*03a0*/  LDG.E.64 R10, desc[UR36][R16.64+-0x28] ;  /* 0xffffd824100a7981 */ /* 0x000ea2000c1e1b00 */
[----:B------:R0:W1:Y:S01]  /*03b0*/  LDC.64 R8, c[0x4][R22] ;  /* 0x0100000016087b82 */ /* 0x0000620000000a00 */
[----:B------:R-:W3:Y:S01]  /*03c0*/  LDCU.64 UR4, c[0x4][0x18] ;  /* 0x01000300ff0477ac */ /* 0x000ee20008000a00 */
[----:B------:R-:W-:Y:S01]  /*03d0*/  IMAD.MOV.U32 R6, RZ, RZ, R18 ;  /* 0x000000ffff067224 */ /* 0x000fe200078e0012 */
[----:B------:R-:W-:Y:S02]  /*03e0*/  MOV R7, R2 ;  /* 0x0000000200077202 */ /* 0x000fe40000000f00 */
[----:B---3--:R-:W-:Y:S01]  /*03f0*/  MOV R4, UR4 ;  /* 0x0000000400047c02 */ /* 0x008fe20008000f00 */
[----:B------:R-:W-:Y:S01]  /*0400*/  IMAD.U32 R5, RZ, RZ, UR5 ;  /* 0x00000005ff057e24 */ /* 0x000fe2000f8e00ff */
[----:B-12---:R0:W-:Y:S06]  /*0410*/  STL.64 [R1], R10 ;  /* 0x0000000a01007387 */ /* 0x0061ec0000100a00 */
[----:B------:R-:W-:-:S07]  /*0420*/  LEPC R20, `(.L_x_120) ;  /* 0x000000001014794e */ /* 0x000fce0000000000 */
[----:B0-----:R-:W-:Y:S05]  /*0430*/  CALL.ABS.NOINC R8 ;  /* 0x0000000008007343 */ /* 0x001fea0003c00000 */
.L_x_120:
        /* <DEDUP_REMOVED lines=10> */
.L_x_121:
        /* <DEDUP_REMOVED lines=10> */
.L_x_122:
        /* <DEDUP_REMOVED lines=10> */
.L_x_123:
        /* <DEDUP_REMOVED lines=10> */
.L_x_124:
        /* <DEDUP_REMOVED lines=10> */
.L_x_125:
        /* <DEDUP_REMOVED lines=10> */
.L_x_126:
        /* <DEDUP_REMOVED lines=10> */
.L_x_127:
        /* <DEDUP_REMOVED lines=10> */
.L_x_128:
        /* <DEDUP_REMOVED lines=10> */
.L_x_129:
        /* <DEDUP_REMOVED lines=10> */
.L_x_130:
        /* <DEDUP_REMOVED lines=10> */
.L_x_131:
        /* <DEDUP_REMOVED lines=10> */
.L_x_132:
[----:B------:R-:W-:Y:S02]  /*0bc0*/  ISETP.NE.AND P6, PT, R24, RZ, PT ;  /* 0x000000ff1800720c */ /* 0x000fe40003fc5270 */
[----:B------:R-:W-:-:S05]  /*0bd0*/  IADD3 R16, P0, PT, R16, 0x80, RZ ;  /* 0x0000008010107810 */ /* 0x000fca0007f1e0ff */
[----:B------:R-:W-:-:S06]  /*0be0*/  IMAD.X R17, RZ, RZ, R17, P0 ;  /* 0x000000ffff117224 */ /* 0x000fcc00000e0611 */
[----:B------:R-:W-:Y:S05]  /*0bf0*/  @P6 BRA `(.L_x_133) ;  /* 0xfffffff400606947 */ /* 0x000fea000383ffff */
[----:B------:R-:W-:Y:S05]  /*0c00*/  BSYNC.RECONVERGENT B6 ;  /* 0x0000000000067941 */ /* 0x000fea0003800200 */
.L_x_116:
[----:B------:R-:W-:Y:S01]  /*0c10*/  UISETP.NE.AND UP0, UPT, UR38, URZ, UPT ;  /* 0x000000ff2600728c */ /* 0x000fe2000bf05270 */
[----:B------:R-:W-:Y:S08]  /*0c20*/  BSSY.RECONVERGENT B6, `(.L_x_115) ;  /* 0x00000a5000067945 */ /* 0x000ff00003800200 */
[----:B------:R-:W-:Y:S05]  /*0c30*/  BRA.U !UP0, `(.L_x_134) ;  /* 0x00000009088c7547 */ /* 0x000fea000b800000 */
[----:B------:R-:W1:Y:S01]  /*0c40*/  LDC R23, c[0x0][0x388] ;  /* 0x0000e200ff177b82 */ /* 0x000e620000000800 */
[----:B------:R-:W-:Y:S01]  /*0c50*/  UISETP.GE.U32.AND UP0, UPT, UR38, 0x8, UPT ;  /* 0x000000082600788c */ /* 0x000fe2000bf06070 */
[----:B-1----:R-:W-:-:S08]  /*0c60*/  LOP3.LUT R23, R23, 0x7, RZ, 0xc0, !PT ;  /* 0x0000000717177812 */ /* 0x002fd000078ec0ff */
[----:B------:R-:W-:Y:S05]  /*0c70*/  BRA.U !UP0, `(.L_x_135) ;  /* 0x0000000508507547 */ /* 0x000fea000b800000 */
[----:B------:R-:W1:Y:S01]  /*0c80*/  LDC.64 R16, c[0x0][0x380] ;  /* 0x0000e000ff107b82 */ /* 0x000e620000000a00 */
[----:B------:R-:W-:Y:S01]  /*0c90*/  MOV R22, 0x70 ;  /* 0x0000007000167802 */ /* 0x000fe20000000f00 */
[----:B------:R-:W2:Y:S01]  /*0ca0*/  LDCU.64 UR4, c[0x4][0x18] ;  /* 0x01000300ff0477ac */ /* 0x000ea20008000a00 */
[----:B-1----:R-:W-:-:S05]  /*0cb0*/  IMAD.WIDE.U32 R16, R19, 0x8, R16 ;  /* 0x0000000813107825 */ /* 0x002fca00078e0010 */
[----:B0-----:R-:W3:Y:S01]  /*0cc0*/  LDG.E.64 R10, desc[UR36][R16.64] ;  /* 0x00000024100a7981 */ /* 0x001ee2000c1e1b00 */
[----:B------:R0:W1:Y:S01]  /*0cd0*/  LDC.64 R8, c[0x4][R22] ;  /* 0x0100000016087b82 */ /* 0x0000620000000a00 */
[----:B--2---:R-:W-:Y:S01]  /*0ce0*/  IMAD.U32 R4, RZ, RZ, UR4 ;  /* 0x00000004ff047e24 */ /* 0x004fe2000f8e00ff */
[----:B------:R-:W-:Y:S01]  /*0cf0*/  MOV R5, UR5 ;  /* 0x0000000500057c02 */ /* 0x000fe20008000f00 */
[----:B------:R-:W-:Y:S02]  /*0d00*/  IMAD.MOV.U32 R6, RZ, RZ, R18 ;  /* 0x000000ffff067224 */ /* 0x000fe400078e0012 */
[----:B------:R-:W-:Y:S01]  /*0d10*/  IMAD.MOV.U32 R7, RZ, RZ, R2 ;  /* 0x000000ffff077224 */ /* 0x000fe200078e0002 */
[----:B-1-3--:R0:W-:Y:S06]  /*0d20*/  STL.64 [R1], R10 ;  /* 0x0000000a01007387 */ /* 0x00a1ec0000100a00 */
[----:B------:R-:W-:-:S07]  /*0d30*/  LEPC R20, `(.L_x_136) ;  /* 0x000000001014794e */ /* 0x000fce0000000000 */
[----:B0-----:R-:W-:Y:S05]  /*0d40*/  CALL.ABS.NOINC R8 ;  /* 0x0000000008007343 */ /* 0x001fea0003c00000 */
.L_x_136:
        /* <DEDUP_REMOVED lines=10> */
.L_x_137:
        /* <DEDUP_REMOVED lines=10> */
.L_x_138:
        /* <DEDUP_REMOVED lines=10> */
.L_x_139:
        /* <DEDUP_REMOVED lines=10> */
.L_x_140:
        /* <DEDUP_REMOVED lines=10> */
.L_x_141:
        /* <DEDUP_REMOVED lines=10> */
.L_x_142:
        /* <DEDUP_REMOVED lines=10> */
.L_x_143:
[----:B------:R-:W-:-:S07]  /*11b0*/  VIADD R19, R19, 0x8 ;  /* 0x0000000813137836 */ /* 0x000fce0000000000 */
.L_x_135:
[----:B------:R-:W-:-:S13]  /*11c0*/  ISETP.NE.AND P0, PT, R23, RZ, PT ;  /* 0x000000ff1700720c */ /* 0x000fda0003f05270 */
[----:B------:R-:W-:Y:S05]  /*11d0*/  @!P0 BRA `(.L_x_134) ;  /* 0x0000000400248947 */ /* 0x000fea0003800000 */
[----:B------:R-:W1:Y:S01]  /*11e0*/  LDC R0, c[0x0][0x388] ;  /* 0x0000e200ff007b82 */ /* 0x000e620000000800 */
[----:B------:R-:W-:Y:S02]  /*11f0*/  ISETP.GE.U32.AND P0, PT, R23, 0x4, PT ;  /* 0x000000041700780c */ /* 0x000fe40003f06070 */
[----:B-1----:R-:W-:-:S11]  /*1200*/  LOP3.LUT R23, R0, 0x3, RZ, 0xc0, !PT ;  /* 0x0000000300177812 */ /* 0x002fd600078ec0ff */
[----:B------:R-:W-:Y:S05]  /*1210*/  @!P0 BRA `(.L_x_144) ;  /* 0x0000000000b08947 */ /* 0x000fea0003800000 */
        /* <DEDUP_REMOVED lines=13> */
.L_x_145:
        /* <DEDUP_REMOVED lines=10> */
.L_x_146:
        /* <DEDUP_REMOVED lines=10> */
.L_x_147:
        /* <DEDUP_REMOVED lines=10> */
.L_x_148:
[----:B------:R-:W-:-:S07]  /*14d0*/  IADD3 R19, PT, PT, R19, 0x4, RZ ;  /* 0x0000000413137810 */ /* 0x000fce0007ffe0ff */
.L_x_144:
[----:B------:R-:W-:-:S13]  /*14e0*/  ISETP.NE.AND P0, PT, R23, RZ, PT ;  /* 0x000000ff1700720c */ /* 0x000fda0003f05270 */
[----:B------:R-:W-:Y:S05]  /*14f0*/  @!P0 BRA `(.L_x_134) ;  /* 0x00000000005c8947 */ /* 0x000fea0003800000 */
[----:B------:R-:W1:Y:S01]  /*1500*/  LDC.64 R16, c[0x0][0x380] ;  /* 0x0000e000ff107b82 */ /* 0x000e620000000a00 */
[----:B------:R-:W-:Y:S02]  /*1510*/  IMAD.MOV R23, RZ, RZ, -R23 ;  /* 0x000000ffff177224 */ /* 0x000fe400078e0a17 */
[----:B-1----:R-:W-:-:S07]  /*1520*/  IMAD.WIDE.U32 R16, R19, 0x8, R16 ;  /* 0x0000000813107825 */ /* 0x002fce00078e0010 */
.L_x_150:
[----:B------:R-:W-:Y:S01]  /*1530*/  IMAD.MOV.U32 R10, RZ, RZ, R16 ;  /* 0x000000ffff0a7224 */ /* 0x000fe200078e0010 */
[----:B------:R-:W-:Y:S01]  /*1540*/  MOV R11, R17 ;  /* 0x00000011000b7202 */ /* 0x000fe20000000f00 */
[----:B------:R-:W1:Y:S05]  /*1550*/  LDCU.64 UR4, c[0x4][0x18] ;  /* 0x01000300ff0477ac */ /* 0x000e6a0008000a00 */
[----:B0-----:R-:W2:Y:S01]  /*1560*/  LDG.E.64 R10, desc[UR36][R10.64] ;  /* 0x000000240a0a7981 */ /* 0x001ea2000c1e1b00 */
[----:B------:R-:W-:Y:S01]  /*1570*/  MOV R8, 0x70 ;  /* 0x0000007000087802 */ /* 0x000fe20000000f00 */
[----:B------:R-:W-:Y:S02]  /*1580*/  VIADD R23, R23, 0x1 ;  /* 0x0000000117177836 */ /* 0x000fe40000000000 */
[----:B------:R-:W-:-:S02]  /*1590*/  IMAD.MOV.U32 R6, RZ, RZ, R18 ;  /* 0x000000ffff067224 */ /* 0x000fc400078e0012 */
[----:B------:R-:W-:Y:S01]  /*15a0*/  IMAD.MOV.U32 R7, RZ, RZ, R2 ;  /* 0x000000ffff077224 */ /* 0x000fe200078e0002 */
[----:B------:R-:W0:Y:S01]  /*15b0*/  LDC.64 R8, c[0x4][R8] ;  /* 0x0100000008087b82 */ /* 0x000e220000000a00 */
[----:B------:R-:W-:-:S04]  /*15c0*/  ISETP.NE.AND P0, PT, R23, RZ, PT ;  /* 0x000000ff1700720c */ /* 0x000fc80003f05270 */
[----:B------:R-:W-:Y:S01]  /*15d0*/  P2R R0, PR, RZ, 0x1 ;  /* 0x00000001ff007803 */ /* 0x000fe20000000000 */
[----:B-1----:R-:W-:Y:S01]  /*15e0*/  IMAD.U32 R4, RZ, RZ, UR4 ;  /* 0x00000004ff047e24 */ /* 0x002fe2000f8e00ff */
[----:B------:R-:W-:Y:S01]  /*15f0*/  MOV R5, UR5 ;  /* 0x0000000500057c02 */ /* 0x000fe20008000f00 */
[----:B0-2---:R1:W-:Y:S06]  /*1600*/  STL.64 [R1], R10 ;  /* 0x0000000a01007387 */ /* 0x0053ec0000100a00 */
[----:B------:R-:W-:-:S07]  /*1610*/  LEPC R20, `(.L_x_149) ;  /* 0x000000001014794e */ /* 0x000fce0000000000 */
[----:B-1----:R-:W-:Y:S05]  /*1620*/  CALL.ABS.NOINC R8 ;  /* 0x0000000008007343 */ /* 0x002fea0003c00000 */
.L_x_149:
[----:B------:R-:W-:Y:S02]  /*1630*/  ISETP.NE.AND P6, PT, R23, RZ, PT ;  /* 0x000000ff1700720c */ /* 0x000fe40003fc5270 */
[----:B------:R-:W-:-:S04]  /*1640*/  IADD3 R16, P0, PT, R16, 0x8, RZ ;  /* 0x0000000810107810 */ /* 0x000fc80007f1e0ff */
[----:B------:R-:W-:-:S07]  /*1650*/  IADD3.X R17, PT, PT, RZ, R17, RZ, P0, !PT ;  /* 0x00000011ff117210 */ /* 0x000fce00007fe4ff */
[----:B------:R-:W-:Y:S05]  /*1660*/  @P6 BRA `(.L_x_150) ;  /* 0xfffffffc00b06947 */ /* 0x000fea000383ffff */
.L_x_134:
[----:B0-----:R-:W-:Y:S05]  /*1670*/  BSYNC.RECONVERGENT B6 ;  /* 0x0000000000067941 */ /* 0x001fea0003800200 */
.L_x_115:
        /* <DEDUP_REMOVED lines=8> */
.L_x_151:
[----:B------:R-:W-:Y:S05]  /*1700*/  EXIT ;  /* 0x000000000000794d */ /* 0x000fea0003800000 */
.L_x_152:
        /* <DEDUP_REMOVED lines=15> */
.L_x_244:


//--------------------- .text._Z5printPiS_i       --------------------------
	.section	.text._Z5printPiS_i,"ax",@progbits
	.align	128
        .global         _Z5printPiS_i
        .type           _Z5printPiS_i,@function
        .size           _Z5printPiS_i,(.L_x_245 - _Z5printPiS_i)
        .other          _Z5printPiS_i,@"STO_CUDA_ENTRY STV_DEFAULT"
_Z5printPiS_i:
.text._Z5printPiS_i:
[----:B------:R-:W0:Y:S08]  /*0000*/  LDC R1, c[0x0][0x37c] ;  /* 0x0000df00ff017b82 */ /* 0x000e300000000800 */
[----:B------:R-:W1:Y:S01]  /*0010*/  LDC R25, c[0x0][0x390] ;  /* 0x0000e400ff197b82 */ /* 0x000e620000000800 */
[----:B------:R-:W2:Y:S01]  /*0020*/  LDCU UR4, c[0x0][0x2f8] ;  /* 0x00005f00ff0477ac */ /* 0x000ea20008000800 */
[----:B0-----:R-:W-:Y:S01]  /*0030*/  VIADD R1, R1, 0xfffffff8 ;  /* 0xfffffff801017836 */ /* 0x001fe20000000000 */
[----:B------:R-:W0:Y:S04]  /*0040*/  LDCU UR5, c[0x0][0x2fc] ;  /* 0x00005f80ff0577ac */ /* 0x000e280008000800 */
[----:B--2---:R-:W-:-:S02]  /*0050*/  IADD3 R17, P1, PT, R1, UR4, RZ ;  /* 0x0000000401117c10 */ /* 0x004fc4000ff3e0ff */
[----:B-1----:R-:W-:-:S03]  /*0060*/  ISETP.GE.AND P0, PT, R25, 0x1, PT ;  /* 0x000000011900780c */ /* 0x002fc60003f06270 */
[----:B0-----:R-:W-:-:S10]  /*0070*/  IMAD.X R16, RZ, RZ, UR5, P1 ;  /* 0x00000005ff107e24 */ /* 0x001fd400088e06ff */
[----:B------:R-:W-:Y:S05]  /*0080*/  @!P0 BRA `(.L_x_153) ;  /* 0x0000003000e08947 */ /* 0x000fea0003800000 */
[----:B------:R-:W-:Y:S01]  /*0090*/  BSSY.RECONVERGENT B7, `(.L_x_154) ;  /* 0x000019a000077945 */ /* 0x000fe20003800200 */
[C---:B------:R-:W-:Y:S01]  /*00a0*/  LOP3.LUT R26, R25.reuse, 0x7ffffff0, RZ, 0xc0, !PT ;  /* 0x7ffffff0191a7812 */ /* 0x040fe200078ec0ff */
[----:B------:R-:W-:Y:S01]  /*00b0*/  IMAD.MOV.U32 R24, RZ, RZ, RZ ;  /* 0x000000ffff187224 */ /* 0x000fe200078e00ff */
[----:B------:R-:W-:Y:S01]  /*00c0*/  LOP3.LUT R25, R25, 0x3, RZ, 0xc0, !PT ;  /* 0x0000000319197812 */ /* 0x000fe200078ec0ff */
[----:B------:R-:W0:Y:S06]  /*00d0*/  LDCU.64 UR36, c[0x0][0x358] ;  /* 0x00006b00ff2477ac */ /* 0x000e2c0008000a00 */
.L_x_192:
[----:B------:R-:W1:Y:S01]  /*00e0*/  LDCU UR4, c[0x0][0x390] ;  /* 0x00007200ff0477ac */ /* 0x000e620008000800 */
[----:B------:R-:W-:Y:S01]  /*00f0*/  IMAD.MOV.U32 R22, RZ, RZ, RZ ;  /* 0x000000ffff167224 */ /* 0x000fe200078e00ff */
[----:B-1----:R-:W-:Y:S02]  /*0100*/  UISETP.GE.U32.AND UP0, UPT, UR4, 0x10, UPT ;  /* 0x000000100400788c */ /* 0x002fe4000bf06070 */
[C---:B------:R-:W-:Y:S01]  /*0110*/  IMAD R23, R24.reuse, UR4, RZ ;  /* 0x0000000418177c24 */ /* 0x040fe2000f8e02ff */
[----:B------:R-:W-:-:S04]  /*0120*/  IADD3 R24, PT, PT, R24, 0x1, RZ ;  /* 0x0000000118187810 */ /* 0x000fc80007ffe0ff */
[----:B------:R-:W-:-:S04]  /*0130*/  ISETP.NE.AND P0, PT, R24, UR4, PT ;  /* 0x0000000418007c0c */ /* 0x000fc8000bf05270 */
[----:B------:R-:W-:Y:S01]  /*0140*/  P2R R27, PR, RZ, 0x1 ;  /* 0x00000001ff1b7803 */ /* 0x000fe20000000000 */
[----:B------:R-:W-:Y:S08]  /*0150*/  BRA.U !UP0, `(.L_x_155) ;  /* 0x0000000908b87547 */ /* 0x000ff0000b800000 */
[----:B------:R-:W-:Y:S01]  /*0160*/  BSSY.RECONVERGENT B6, `(.L_x_156) ;  /* 0x00000ac000067945 */ /* 0x000fe20003800200 */
[----:B------:R-:W-:-:S07]  /*0170*/  IMAD.MOV.U32 R2, RZ, RZ, RZ ;  /* 0x000000ffff027224 */ /* 0x000fce00078e00ff */
.L_x_173:
[----:B------:R-:W1:Y:S01]  /*0180*/  LDC.64 R28, c[0x0][0x380] ;  /* 0x0000e000ff1c7b82 */ /* 0x000e620000000a00 */
[----:B------:R-:W-:Y:S01]  /*0190*/  IMAD.IADD R3, R23, 0x1, R2 ;  /* 0x0000000117037824 */ /* 0x000fe200078e0202 */
[----:B------:R-:W-:Y:S01]  /*01a0*/  MOV R8, 0x70 ;  /* 0x0000007000087802 */ /* 0x000fe20000000f00 */
[----:B------:R-:W2:Y:S02]  /*01b0*/  LDCU.64 UR4, c[0x4][0x8] ;  /* 0x01000100ff0477ac */ /* 0x000ea40008000a00 */
[----:B-1----:R-:W-:-:S05]  /*01c0*/  IMAD.WIDE.U32 R28, R3, 0x4, R28 ;  /* 0x00000004031c7825 */ /* 0x002fca00078e001c */
[----:B0-----:R-:W3:Y:S01]  /*01d0*/  LDG.E R0, desc[UR36][R28.64] ;  /* 0x000000241c007981 */ /* 0x001ee2000c1e1900 */
[----:B------:R-:W0:Y:S01]  /*01e0*/  LDC.64 R8, c[0x4][R8] ;  /* 0x0100000008087b82 */ /* 0x000e220000000a00 */
[----:B------:R-:W-:Y:S01]  /*01f0*/  IADD3 R2, PT, PT, R2, 0x10, RZ ;  /* 0x0000001002027810 */ /* 0x000fe20007ffe0ff */
[----:B--2---:R-:W-:Y:S01]  /*0200*/  IMAD.U32 R4, RZ, RZ, UR4 ;  /* 0x00000004ff047e24 */ /* 0x004fe2000f8e00ff */
[----:B------:R-:W-:Y:S01]  /*0210*/  MOV R7, R16 ;  /* 0x0000001000077202 */ /* 0x000fe20000000f00 */
[----:B------:R-:W-:Y:S01]  /*0220*/  IMAD.U32 R5, RZ, RZ, UR5 ;  /* 0x00000005ff057e24 */ /* 0x000fe2000f8e00ff */
[----:B------:R-:W-:Y:S01]  /*0230*/  ISETP.NE.AND P0, PT, R2, R26, PT ;  /* 0x0000001a0200720c */ /* 0x000fe20003f05270 */
[----:B------:R-:W-:-:S03]  /*0240*/  IMAD.MOV.U32 R6, RZ, RZ, R17 ;  /* 0x000000ffff067224 */ /* 0x000fc600078e0011 */
[----:B------:R-:W-:Y:S01]  /*0250*/  P2R R19, PR, RZ, 0x1 ;  /* 0x00000001ff137803 */ /* 0x000fe20000000000 */
[----:B0--3--:R1:W-:Y:S08]  /*0260*/  STL [R1], R0 ;  /* 0x0000000001007387 */ /* 0x0093f00000100800 */
[----:B------:R-:W-:-:S07]  /*0270*/  LEPC R20, `(.L_x_157) ;  /* 0x000000001014794e */ /* 0x000fce0000000000 */
[----:B-1----:R-:W-:Y:S05]  /*0280*/  CALL.ABS.NOINC R8 ;  /* 0x0000000008007343 */ /* 0x002fea0003c00000 */
.L_x_157:
[----:B------:R-:W2:Y:S01]  /*0290*/  LDG.E R0, desc[UR36][R28.64+0x4] ;  /* 0x000004241c007981 */ /* 0x000ea2000c1e1900 */
[----:B------:R-:W-:Y:S01]  /*02a0*/  MOV R18, 0x70 ;  /* 0x0000007000127802 */ /* 0x000fe20000000f00 */
[----:B------:R-:W0:Y:S01]  /*02b0*/  LDCU.64 UR4, c[0x4][0x8] ;  /* 0x01000100ff0477ac */ /* 0x000e220008000a00 */
[----:B------:R-:W-:Y:S01]  /*02c0*/  IMAD.MOV.U32 R6, RZ, RZ, R17 ;  /* 0x000000ffff067224 */ /* 0x000fe200078e0011 */
[----:B------:R-:W-:Y:S01]  /*02d0*/  MOV R7, R16 ;  /* 0x0000001000077202 */ /* 0x000fe20000000f00 */
[----:B------:R1:W3:Y:S01]  /*02e0*/  LDC.64 R8, c[0x4][R18] ;  /* 0x0100000012087b82 */ /* 0x0002e20000000a00 */
[----:B0-----:R-:W-:Y:S02]  /*02f0*/  IMAD.U32 R4, RZ, RZ, UR4 ;  /* 0x00000004ff047e24 */ /* 0x001fe4000f8e00ff */
[----:B------:R-:W-:Y:S01]  /*0300*/  IMAD.U32 R5, RZ, RZ, UR5 ;  /* 0x00000005ff057e24 */ /* 0x000fe2000f8e00ff */
[----:B--23--:R1:W-:Y:S06]  /*0310*/  STL [R1], R0 ;  /* 0x0000000001007387 */ /* 0x00c3ec0000100800 */
[----:B------:R-:W-:-:S07]  /*0320*/  LEPC R20, `(.L_x_158) ;  /* 0x000000001014794e */ /* 0x000fce0000000000 */
[----:B-1----:R-:W-:Y:S05]  /*0330*/  CALL.ABS.NOINC R8 ;  /* 0x0000000008007343 */ /* 0x002fea0003c00000 */
.L_x_158:
[----:B------:R-:W2:Y:S01]  /*0340*/  LDG.E R0, desc[UR36][R28.64+0x8] ;  /* 0x000008241c007981 */ /* 0x000ea2000c1e1900 */
[----:B------:R0:W1:Y:S01]  /*0350*/  LDC.64 R8, c[0x4][R18] ;  /* 0x0100000012087b82 */ /* 0x0000620000000a00 */
[----:B------:R-:W3:Y:S01]  /*0360*/  LDCU.64 UR4, c[0x4][0x8] ;  /* 0x01000100ff0477ac */ /* 0x000ee20008000a00 */
[----:B------:R-:W-:Y:S01]  /*0370*/  IMAD.MOV.U32 R6, RZ, RZ, R17 ;  /* 0x000000ffff067224 */ /* 0x000fe200078e0011 */
[----:B------:R-:W-:Y:S01]  /*0380*/  MOV R7, R16 ;  /* 0x0000001000077202 */ /* 0x000fe20000000f00 */
[----:B---3--:R-:W-:Y:S02]  /*0390*/  IMAD.U32 R4, RZ, RZ, UR4 ;  /* 0x00000004ff047e24 */ /* 0x008fe4000f8e00ff */
[----:B------:R-:W-:Y:S01]  /*03a0*/  IMAD.U32 R5, RZ, RZ, UR5 ;  /* 0x00000005ff057e24 */ /* 0x000fe2000f8e00ff */
[----:B-12---:R0:W-:Y:S06]  /*03b0*/  STL [R1], R0 ;  /* 0x0000000001007387 */ /* 0x0061ec0000100800 */
[----:B------:R-:W-:-:S07]  /*03c0*/  LEPC R20, `(.L_x_159) ;  /* 0x000000001014794e */ /* 0x000fce0000000000 */
[----:B0-----:R-:W-:Y:S05]  /*03d0*/  CALL.ABS.NOINC R8 ;  /* 0x0000000008007343 */ /* 0x001fea0003c00000 */
.L_x_159:
        /* <DEDUP_REMOVED lines=10> */
.L_x_160:
        /* <DEDUP_REMOVED lines=10> */
.L_x_161:
        /* <DEDUP_REMOVED lines=10> */
.L_x_162:
        /* <DEDUP_REMOVED lines=10> */
.L_x_163:
        /* <DEDUP_REMOVED lines=10> */
.L_x_164:
        /* <DEDUP_REMOVED lines=10> */
.L_x_165:
        /* <DEDUP_REMOVED lines=10> */
.L_x_166:
        /* <DEDUP_REMOVED lines=10> */
.L_x_167:
        /* <DEDUP_REMOVED lines=10> */
.L_x_168:
        /* <DEDUP_REMOVED lines=10> */
.L_x_169:
        /* <DEDUP_REMOVED lines=10> */
.L_x_170:
        /* <DEDUP_REMOVED lines=10> */
.L_x_171:
        /* <DEDUP_REMOVED lines=10> */
.L_x_172:
[----:B------:R-:W-:-:S13]  /*0c00*/  ISETP.NE.AND P6, PT, R19, RZ, PT ;  /* 0x000000ff1300720c */ /* 0x000fda0003fc5270 */
[----:B------:R-:W-:Y:S05]  /*0c10*/  @P6 BRA `(.L_x_173) ;  /* 0xfffffff400586947 */ /* 0x000fea000383ffff */
[----:B------:R-:W-:Y:S05]  /*0c20*/  BSYNC.RECONVERGENT B6 ;  /* 0x0000000000067941 */ /* 0x000fea0003800200 */
.L_x_156:
[----:B------:R-:W-:-:S07]  /*0c30*/  IMAD.MOV.U32 R22, RZ, RZ, R26 ;  /* 0x000000ffff167224 */ /* 0x000fce00078e001a */
.L_x_155:
[----:B------:R-:W1:Y:S02]  /*0c40*/  LDC R19, c[0x0][0x390] ;  /* 0x0000e400ff137b82 */ /* 0x000e640000000800 */
[----:B-1----:R-:W-:-:S04]  /*0c50*/  LOP3.LUT R0, R19, 0xf, RZ, 0xc0, !PT ;  /* 0x0000000f13007812 */ /* 0x002fc800078ec0ff */
[----:B------:R-:W-:-:S13]  /*0c60*/  ISETP.NE.AND P0, PT, R0, RZ, PT ;  /* 0x000000ff0000720c */ /* 0x000fda0003f05270 */
[----:B------:R-:W-:Y:S05]  /*0c70*/  @!P0 BRA `(.L_x_174) ;  /* 0x0000000c00448947 */ /* 0x000fea0003800000 */
[----:B------:R-:W1:Y:S01]  /*0c80*/  LDCU UR4, c[0x0][0x2f8] ;  /* 0x00005f00ff0477ac */ /* 0x000e620008000800 */
[----:B------:R-:W-:-:S05]  /*0c90*/  VIADD R0, R0, 0xffffffff ;  /* 0xffffffff00007836 */ /* 0x000fca0000000000 */
[----:B------:R-:W-:Y:S01]  /*0ca0*/  ISETP.GE.U32.AND P0, PT, R0, 0x7, PT ;  /* 0x000000070000780c */ /* 0x000fe20003f06070 */
[----:B-1----:R-:W-:-:S12]  /*0cb0*/  VIADD R11, R17, -UR4 ;  /* 0x80000004110b7c36 */ /* 0x002fd80008000000 */
[----:B------:R-:W-:Y:S05]  /*0cc0*/  @!P0 BRA `(.L_x_175) ;  /* 0x0000000400748947 */ /* 0x000fea0003800000 */
[----:B------:R-:W1:Y:S01]  /*0cd0*/  LDC.64 R8, c[0x0][0x380] ;  /* 0x0000e000ff087b82 */ /* 0x000e620000000a00 */
[----:B------:R-:W-:Y:S01]  /*0ce0*/  IADD3 R3, PT, PT, R23, R22, RZ ;  /* 0x0000001617037210 */ /* 0x000fe20007ffe0ff */
[----:B------:R-:W2:Y:S04]  /*0cf0*/  LDCU.64 UR4, c[0x4][0x8] ;  /* 0x01000100ff0477ac */ /* 0x000ea80008000a00 */
[----:B-1----:R-:W-:-:S06]  /*0d00*/  IMAD.WIDE.U32 R8, R3, 0x4, R8 ;  /* 0x0000000403087825 */ /* 0x002fcc00078e0008 */
[----:B0-----:R-:W3:Y:S01]  /*0d10*/  LDG.E R8, desc[UR36][R8.64] ;  /* 0x0000002408087981 */ /* 0x001ee2000c1e1900 */
[----:B------:R-:W-:Y:S01]  /*0d20*/  MOV R2, 0x70 ;  /* 0x0000007000027802 */ /* 0x000fe20000000f00 */
[----:B--2---:R-:W-:Y:S01]  /*0d30*/  IMAD.U32 R4, RZ, RZ, UR4 ;  /* 0x00000004ff047e24 */ /* 0x004fe2000f8e00ff */
[----:B------:R-:W-:Y:S01]  /*0d40*/  MOV R7, R16 ;  /* 0x0000001000077202 */ /* 0x000fe20000000f00 */
[----:B------:R-:W-:Y:S02]  /*0d50*/  IMAD.U32 R5, RZ, RZ, UR5 ;  /* 0x00000005ff057e24 */ /* 0x000fe4000f8e00ff */
[----:B------:R-:W-:Y:S01]  /*0d60*/  IMAD.MOV.U32 R6, RZ, RZ, R17 ;  /* 0x000000ffff067224 */ /* 0x000fe200078e0011 */
[----:B------:R-:W0:Y:S02]  /*0d70*/  LDC.64 R2, c[0x4][R2] ;  /* 0x0100000002027b82 */ /* 0x000e240000000a00 */
[----:B0--3--:R1:W-:Y:S04]  /*0d80*/  STL [R11], R8 ;  /* 0x000000080b007387 */ /* 0x0093e80000100800 */
[----:B------:R-:W-:-:S07]  /*0d90*/  LEPC R20, `(.L_x_176) ;  /* 0x000000001014794e */ /* 0x000fce0000000000 */
[----:B-1----:R-:W-:Y:S05]  /*0da0*/  CALL.ABS.NOINC R2 ;  /* 0x0000000002007343 */ /* 0x002fea0003c00000 */
.L_x_176:
[----:B------:R-:W0:Y:S01]  /*0db0*/  LDCU.64 UR4, c[0x0][0x380] ;  /* 0x00007000ff0477ac */ /* 0x000e220008000a00 */
[----:B------:R-:W-:-:S05]  /*0dc0*/  IADD3 R0, P0, PT, R23, R22, RZ ;  /* 0x0000001617007210 */ /* 0x000fca0007f1e0ff */
[----:B------:R-:W-:Y:S01]  /*0dd0*/  IMAD.X R3, RZ, RZ, RZ, P0 ;  /* 0x000000ffff037224 */ /* 0x000fe200000e06ff */
[----:B0-----:R-:W-:-:S04]  /*0de0*/  LEA R28, P0, R0, UR4, 0x2 ;  /* 0x00000004001c7c11 */ /* 0x001fc8000f8010ff */
[----:B------:R-:W-:-:S05]  /*0df0*/  LEA.HI.X R29, R0, UR5, R3, 0x2, P0 ;  /* 0x00000005001d7c11 */ /* 0x000fca00080f1403 */
[----:B------:R-:W2:Y:S01]  /*0e00*/  LDG.E R3, desc[UR36][R28.64+0x4] ;  /* 0x000004241c037981 */ /* 0x000ea2000c1e1900 */
[----:B------:R-:W0:Y:S01]  /*0e10*/  LDCU UR4, c[0x0][0x2f8] ;  /* 0x00005f00ff0477ac */ /* 0x000e220008000800 */
[----:B------:R-:W-:Y:S01]  /*0e20*/  MOV R2, 0x70 ;  /* 0x0000007000027802 */ /* 0x000fe20000000f00 */
[----:B------:R-:W-:Y:S02]  /*0e30*/  IMAD.MOV.U32 R6, RZ, RZ, R17 ;  /* 0x000000ffff067224 */ /* 0x000fe400078e0011 */
[----:B------:R-:W-:Y:S01]  /*0e40*/  IMAD.MOV.U32 R7, RZ, RZ, R16 ;  /* 0x000000ffff077224 */ /* 0x000fe200078e0010 */
[----:B------:R1:W3:Y:S01]  /*0e50*/  LDC.64 R8, c[0x4][R2] ;  /* 0x0100000002087b82 */ /* 0x0002e20000000a00 */
[----:B0-----:R-:W-:Y:S01]  /*0e60*/  VIADD R18, R17, -UR4 ;  /* 0x8000000411127c36 */ /* 0x001fe20008000000 */
[----:B------:R-:W0:Y:S02]  /*0e70*/  LDCU.64 UR4, c[0x4][0x8] ;  /* 0x01000100ff0477ac */ /* 0x000e240008000a00 */
[----:B0-----:R-:W-:Y:S01]  /*0e80*/  IMAD.U32 R4, RZ, RZ, UR4 ;  /* 0x00000004ff047e24 */ /* 0x001fe2000f8e00ff */
[----:B------:R-:W-:Y:S01]  /*0e90*/  MOV R5, UR5 ;  /* 0x0000000500057c02 */ /* 0x000fe20008000f00 */
[----:B--23--:R1:W-:Y:S06]  /*0ea0*/  STL [R18], R3 ;  /* 0x0000000312007387 */ /* 0x00c3ec0000100800 */
[----:B------:R-:W-:-:S07]  /*0eb0*/  LEPC R20, `(.L_x_177) ;  /* 0x000000001014794e */ /* 0x000fce0000000000 */
[----:B-1----:R-:W-:Y:S05]  /*0ec0*/  CALL.ABS.NOINC R8 ;  /* 0x0000000008007343 */ /* 0x002fea0003c00000 */
.L_x_177:
[----:B------:R-:W2:Y:S01]  /*0ed0*/  LDG.E R3, desc[UR36][R28.64+0x8] ;  /* 0x000008241c037981 */ /* 0x000ea2000c1e1900 */
[----:B------:R0:W1:Y:S01]  /*0ee0*/  LDC.64 R8, c[0x4][R2] ;  /* 0x0100000002087b82 */ /* 0x0000620000000a00 */
[----:B------:R-:W3:Y:S01]  /*0ef0*/  LDCU.64 UR4, c[0x4][0x8] ;  /* 0x01000100ff0477ac */ /* 0x000ee20008000a00 */
[----:B------:R-:W-:Y:S02]  /*0f00*/  IMAD.MOV.U32 R6, RZ, RZ, R17 ;  /* 0x000000ffff067224 */ /* 0x000fe400078e0011 */
[----:B------:R-:W-:Y:S02]  /*0f10*/  IMAD.MOV.U32 R7, RZ, RZ, R16 ;  /* 0x000000ffff077224 */ /* 0x000fe400078e0010 */
[----:B---3--:R-:W-:Y:S01]  /*0f20*/  IMAD.U32 R4, RZ, RZ, UR4 ;  /* 0x00000004ff047e24 */ /* 0x008fe2000f8e00ff */
[----:B------:R-:W-:Y:S01]  /*0f30*/  MOV R5, UR5 ;  /* 0x0000000500057c02 */ /* 0x000fe20008000f00 */
[----:B-12---:R0:W-:Y:S06]  /*0f40*/  STL [R18], R3 ;  /* 0x0000000312007387 */ /* 0x0061ec0000100800 */
[----:B------:R-:W-:-:S07]  /*0f50*/  LEPC R20, `(.L_x_178) ;  /* 0x000000001014794e */ /* 0x000fce0000000000 */
[----:B0-----:R-:W-:Y:S05]  /*0f60*/  CALL.ABS.NOINC R8 ;  /* 0x0000000008007343 */ /* 0x001fea0003c00000 */
.L_x_178:
        /* <DEDUP_REMOVED lines=10> */
.L_x_179:
        /* <DEDUP_REMOVED lines=10> */
.L_x_180:
        /* <DEDUP_REMOVED lines=10> */
.L_x_181:
        /* <DEDUP_REMOVED lines=10> */
.L_x_182:
[----:B------:R-:W2:Y:S01]  /*11f0*/  LDG.E R29, desc[UR36][R28.64+0x1c] ;  /* 0x00001c241c1d7981 */ /* 0x000ea2000c1e1900 */
[----:B------:R-:W0:Y:S01]  /*1200*/  LDC.64 R2, c[0x4][R2] ;  /* 0x0100000002027b82 */ /* 0x000e220000000a00 */
[----:B------:R-:W1:Y:S01]  /*1210*/  LDCU.64 UR4, c[0x4][0x8] ;  /* 0x01000100ff0477ac */ /* 0x000e620008000a00 */
[----:B------:R-:W-:Y:S02]  /*1220*/  IMAD.MOV.U32 R6, RZ, RZ, R17 ;  /* 0x000000ffff067224 */ /* 0x000fe400078e0011 */
[----:B------:R-:W-:Y:S02]  /*1230*/  IMAD.MOV.U32 R7, RZ, RZ, R16 ;  /* 0x000000ffff077224 */ /* 0x000fe400078e0010 */
[----:B-1----:R-:W-:Y:S01]  /*1240*/  IMAD.U32 R4, RZ, RZ, UR4 ;  /* 0x00000004ff047e24 */ /* 0x002fe2000f8e00ff */
[----:B------:R-:W-:Y:S01]  /*1250*/  MOV R5, UR5 ;  /* 0x0000000500057c02 */ /* 0x000fe20008000f00 */
[----:B0-2---:R1:W-:Y:S06]  /*1260*/  STL [R18], R29 ;  /* 0x0000001d12007387 */ /* 0x0053ec0000100800 */
[----:B------:R-:W-:-:S07]  /*1270*/  LEPC R20, `(.L_x_183) ;  /* 0x000000001014794e */ /* 0x000fce0000000000 */
[----:B-1----:R-:W-:Y:S05]  /*1280*/  CALL.ABS.NOINC R2 ;  /* 0x0000000002007343 */ /* 0x002fea0003c00000 */
.L_x_183:
[----:B------:R-:W-:-:S07]  /*1290*/  VIADD R22, R22, 0x8 ;  /* 0x0000000816167836 */ /* 0x000fce0000000000 */
.L_x_175:
[----:B------:R-:W-:-:S04]  /*12a0*/  LOP3.LUT R0, R19, 0x7, RZ, 0xc0, !PT ;  /* 0x0000000713007812 */ /* 0x000fc800078ec0ff */
[----:B------:R-:W-:-:S13]  /*12b0*/  ISETP.NE.AND P0, PT, R0, RZ, PT ;  /* 0x000000ff0000720c */ /* 0x000fda0003f05270 */
[----:B------:R-:W-:Y:S05]  /*12c0*/  @!P0 BRA `(.L_x_174) ;  /* 0x0000000400b08947 */ /* 0x000fea0003800000 */
[----:B------:R-:W-:-:S04]  /*12d0*/  IADD3 R0, PT, PT, R0, -0x1, RZ ;  /* 0xffffffff00007810 */ /* 0x000fc80007ffe0ff */
[----:B------:R-:W-:-:S13]  /*12e0*/  ISETP.GE.U32.AND P0, PT, R0, 0x3, PT ;  /* 0x000000030000780c */ /* 0x000fda0003f06070 */
[----:B------:R-:W-:Y:S05]  /*12f0*/  @!P0 BRA `(.L_x_184) ;  /* 0x0000000000d48947 */ /* 0x000fea0003800000 */
[----:B------:R-:W1:Y:S01]  /*1300*/  LDC.64 R10, c[0x0][0x380] ;  /* 0x0000e000ff0a7b82 */ /* 0x000e620000000a00 */
[----:B------:R-:W-:-:S04]  /*1310*/  IMAD.IADD R3, R23, 0x1, R22 ;  /* 0x0000000117037824 */ /* 0x000fc800078e0216 */
[----:B-1----:R-:W-:-:S05]  /*1320*/  IMAD.WIDE.U32 R10, R3, 0x4, R10 ;  /* 0x00000004030a7825 */ /* 0x002fca00078e000a */
[----:B0-----:R-:W2:Y:S01]  /*1330*/  LDG.E R3, desc[UR36][R10.64] ;  /* 0x000000240a037981 */ /* 0x001ea2000c1e1900 */
[----:B------:R-:W0:Y:S01]  /*1340*/  LDCU UR4, c[0x0][0x2f8] ;  /* 0x00005f00ff0477ac */ /* 0x000e220008000800 */
[----:B------:R-:W-:Y:S01]  /*1350*/  MOV R8, 0x70 ;  /* 0x0000007000087802 */ /* 0x000fe20000000f00 */
[----:B------:R-:W-:Y:S02]  /*1360*/  IMAD.MOV.U32 R6, RZ, RZ, R17 ;  /* 0x000000ffff067224 */ /* 0x000fe400078e0011 */
[----:B------:R-:W-:-:S03]  /*1370*/  IMAD.MOV.U32 R7, RZ, RZ, R16 ;  /* 0x000000ffff077224 */ /* 0x000fc600078e0010 */
[----:B------:R-:W1:Y:S01]  /*1380*/  LDC.64 R8, c[0x4][R8] ;  /* 0x0100000008087b82 */ /* 0x000e620000000a00 */
[----:B0-----:R-:W-:Y:S01]  /*1390*/  VIADD R2, R17, -UR4 ;  /* 0x8000000411027c36 */ /* 0x001fe20008000000 */
[----:B------:R-:W0:Y:S02]  /*13a0*/  LDCU.64 UR4, c[0x4][0x8] ;  /* 0x01000100ff0477ac */ /* 0x000e240008000a00 */
[----:B0-----:R-:W-:Y:S01]  /*13b0*/  IMAD.U32 R4, RZ, RZ, UR4 ;  /* 0x00000004ff047e24 */ /* 0x001fe2000f8e00ff */
[----:B------:R-:W-:Y:S01]  /*13c0*/  MOV R5, UR5 ;  /* 0x0000000500057c02 */ /* 0x000fe20008000f00 */
[----:B-12---:R0:W-:Y:S06]  /*13d0*/  STL [R2], R3 ;  /* 0x0000000302007387 */ /* 0x0061ec0000100800 */
[----:B------:R-:W-:-:S07]  /*13e0*/  LEPC R20, `(.L_x_185) ;  /* 0x000000001014794e */ /* 0x000fce0000000000 */
[----:B0-----:R-:W-:Y:S05]  /*13f0*/  CALL.ABS.NOINC R8 ;  /* 0x0000000008007343 */ /* 0x001fea0003c00000 */
.L_x_185:
[----:B------:R-:W0:Y:S01]  /*1400*/  LDCU.64 UR4, c[0x0][0x380] ;  /* 0x00007000ff0477ac */ /* 0x000e220008000a00 */
[----:B------:R-:W-:-:S05]  /*1410*/  IADD3 R0, P0, PT, R23, R22, RZ ;  /* 0x0000001617007210 */ /* 0x000fca0007f1e0ff */
[----:B------:R-:W-:Y:S01]  /*1420*/  IMAD.X R3, RZ, RZ, RZ, P0 ;  /* 0x000000ffff037224 */ /* 0x000fe200000e06ff */
[----:B0-----:R-:W-:-:S04]  /*1430*/  LEA R28, P0, R0, UR4, 0x2 ;  /* 0x00000004001c7c11 */ /* 0x001fc8000f8010ff */
[----:B------:R-:W-:Y:S01]  /*1440*/  LEA.HI.X R29, R0, UR5, R3, 0x2, P0 ;  /* 0x00000005001d7c11 */ /* 0x000fe200080f1403 */
[----:B------:R-:W0:Y:S04]  /*1450*/  LDCU.64 UR4, c[0x4][0x8] ;  /* 0x01000100ff0477ac */ /* 0x000e280008000a00 */
[----:B------:R-:W2:Y:S01]  /*1460*/  LDG.E R3, desc[UR36][R28.64+0x4] ;  /* 0x000004241c037981 */ /* 0x000ea2000c1e1900 */
[----:B------:R-:W-:Y:S01]  /*1470*/  MOV R18, 0x70 ;  /* 0x0000007000127802 */ /* 0x000fe20000000f00 */
[----:B------:R-:W-:Y:S02]  /*1480*/  IMAD.MOV.U32 R6, RZ, RZ, R17 ;  /* 0x000000ffff067224 */ /* 0x000fe400078e0011 */
[----:B------:R-:W-:Y:S01]  /*1490*/  IMAD.MOV.U32 R7, RZ, RZ, R16 ;  /* 0x000000ffff077224 */ /* 0x000fe200078e0010 */
[----:B------:R1:W3:Y:S01]  /*14a0*/  LDC.64 R8, c[0x4][R18] ;  /* 0x0100000012087b82 */ /* 0x0002e20000000a00 */
[----:B0-----:R-:W-:Y:S01]  /*14b0*/  MOV R4, UR4 ;  /* 0x0000000400047c02 */ /* 0x001fe20008000f00 */
[----:B------:R-:W-:Y:S01]  /*14c0*/  IMAD.U32 R5, RZ, RZ, UR5 ;  /* 0x00000005ff057e24 */ /* 0x000fe2000f8e00ff */
[----:B--23--:R1:W-:Y:S06]  /*14d0*/  STL [R2], R3 ;  /* 0x0000000302007387 */ /* 0x00c3ec0000100800 */
[----:B------:R-:W-:-:S07]  /*14e0*/  LEPC R20, `(.L_x_186) ;  /* 0x000000001014794e */ /* 0x000fce0000000000 */
[----:B-1----:R-:W-:Y:S05]  /*14f0*/  CALL.ABS.NOINC R8 ;  /* 0x0000000008007343 */ /* 0x002fea0003c00000 */
.L_x_186:
[----:B------:R-:W2:Y:S01]  /*1500*/  LDG.E R3, desc[UR36][R28.64+0x8] ;  /* 0x000008241c037981 */ /* 0x000ea2000c1e1900 */
[----:B------:R0:W1:Y:S01]  /*1510*/  LDC.64 R8, c[0x4][R18] ;  /* 0x0100000012087b82 */ /* 0x0000620000000a00 */
[----:B------:R-:W3:Y:S01]  /*1520*/  LDCU.64 UR4, c[0x4][0x8] ;  /* 0x01000100ff0477ac */ /* 0x000ee20008000a00 */
[----:B------:R-:W-:Y:S02]  /*1530*/  IMAD.MOV.U32 R6, RZ, RZ, R17 ;  /* 0x000000ffff067224 */ /* 0x000fe400078e0011 */
[----:B------:R-:W-:Y:S01]  /*1540*/  IMAD.MOV.U32 R7, RZ, RZ, R16 ;  /* 0x000000ffff077224 */ /* 0x000fe200078e0010 */
[----:B---3--:R-:W-:Y:S01]  /*1550*/  MOV R4, UR4 ;  /* 0x0000000400047c02 */ /* 0x008fe20008000f00 */
[----:B------:R-:W-:Y:S01]  /*1560*/  IMAD.U32 R5, RZ, RZ, UR5 ;  /* 0x00000005ff057e24 */ /* 0x000fe2000f8e00ff */
[----:B-12---:R0:W-:Y:S06]  /*1570*/  STL [R2], R3 ;  /* 0x0000000302007387 */ /* 0x0061ec0000100800 */
[----:B------:R-:W-:-:S07]  /*1580*/  LEPC R20, `(.L_x_187) ;  /* 0x000000001014794e */ /* 0x000fce0000000000 */
[----:B0-----:R-:W-:Y:S05]  /*1590*/  CALL.ABS.NOINC R8 ;  /* 0x0000000008007343 */ /* 0x001fea0003c00000 */
.L_x_187:
        /* <DEDUP_REMOVED lines=10> */
.L_x_188:
[----:B------:R-:W-:-:S07]  /*1640*/  IADD3 R22, PT, PT, R22, 0x4, RZ ;  /* 0x0000000416167810 */ /* 0x000fce0007ffe0ff */
.L_x_184:
[----:B------:R-:W-:-:S13]  /*1650*/  ISETP.NE.AND P0, PT, R25, RZ, PT ;  /* 0x000000ff1900720c */ /* 0x000fda0003f05270 */
[----:B------:R-:W-:Y:S05]  /*1660*/  @!P0 BRA `(.L_x_174) ;  /* 0x0000000000c88947 */ /* 0x000fea0003800000 */
[----:B------:R-:W1:Y:S01]  /*1670*/  LDC.64 R10, c[0x0][0x380] ;  /* 0x0000e000ff0a7b82 */ /* 0x000e620000000a00 */
[----:B------:R-:W-:-:S04]  /*1680*/  IMAD.IADD R3, R23, 0x1, R22 ;  /* 0x0000000117037824 */ /* 0x000fc800078e0216 */
[----:B-1----:R-:W-:-:S06]  /*1690*/  IMAD.WIDE.U32 R10, R3, 0x4, R10 ;  /* 0x00000004030a7825 */ /* 0x002fcc00078e000a */
[----:B0-----:R-:W2:Y:S01]  /*16a0*/  LDG.E R11, desc[UR36][R10.64] ;  /* 0x000000240a0b7981 */ /* 0x001ea2000c1e1900 */
[----:B------:R-:W0:Y:S01]  /*16b0*/  LDCU UR4, c[0x0][0x2f8] ;  /* 0x00005f00ff0477ac */ /* 0x000e220008000800 */
[----:B------:R-:W-:Y:S01]  /*16c0*/  MOV R8, 0x70 ;  /* 0x0000007000087802 */ /* 0x000fe20000000f00 */
[----:B------:R-:W-:Y:S01]  /*16d0*/  IMAD.MOV.U32 R6, RZ, RZ, R17 ;  /* 0x000000ffff067224 */ /* 0x000fe200078e0011 */
[----:B------:R-:W-:Y:S01]  /*16e0*/  ISETP.NE.AND P0, PT, R25, 0x1, PT ;  /* 0x000000011900780c */ /* 0x000fe20003f05270 */
[----:B------:R-:W-:-:S03]  /*16f0*/  IMAD.MOV.U32 R7, RZ, RZ, R16 ;  /* 0x000000ffff077224 */ /* 0x000fc600078e0010 */
[----:B------:R-:W1:Y:S01]  /*1700*/  LDC.64 R8, c[0x4][R8] ;  /* 0x0100000008087b82 */ /* 0x000e620000000a00 */
[----:B------:R-:W-:Y:S01]  /*1710*/  P2R R0, PR, RZ, 0x1 ;  /* 0x00000001ff007803 */ /* 0x000fe20000000000 */
[----:B0-----:R-:W-:Y:S01]  /*1720*/  VIADD R2, R17, -UR4 ;  /* 0x8000000411027c36 */ /* 0x001fe20008000000 */
[----:B------:R-:W0:Y:S02]  /*1730*/  LDCU.64 UR4, c[0x4][0x8] ;  /* 0x01000100ff0477ac */ /* 0x000e240008000a00 */
[----:B0-----:R-:W-:Y:S01]  /*1740*/  IMAD.U32 R4, RZ, RZ, UR4 ;  /* 0x00000004ff047e24 */ /* 0x001fe2000f8e00ff */
[----:B------:R-:W-:Y:S01]  /*1750*/  MOV R5, UR5 ;  /* 0x0000000500057c02 */ /* 0x000fe20008000f00 */
[----:B-12---:R0:W-:Y:S06]  /*1760*/  STL [R2], R11 ;  /* 0x0000000b02007387 */ /* 0x0061ec0000100800 */
[----:B------:R-:W-:-:S07]  /*1770*/  LEPC R20, `(.L_x_189) ;  /* 0x000000001014794e */ /* 0x000fce0000000000 */
[----:B0-----:R-:W-:Y:S05]  /*1780*/  CALL.ABS.NOINC R8 ;  /* 0x0000000008007343 */ /* 0x001fea0003c00000 */
.L_x_189:
[----:B------:R-:W-:-:S13]  /*1790*/  ISETP.NE.AND P6, PT, R25, 0x1, PT ;  /* 0x000000011900780c */ /* 0x000fda0003fc5270 */
[----:B------:R-:W-:Y:S05]  /*17a0*/  @!P6 BRA `(.L_x_174) ;  /* 0x000000000078e947 */ /* 0x000fea0003800000 */
        /* <DEDUP_REMOVED lines=8> */
[----:B------:R-:W-:Y:S01]  /*1830*/  IMAD.MOV.U32 R6, RZ, RZ, R17 ;  /* 0x000000ffff067224 */ /* 0x000fe200078e0011 */
[----:B------:R-:W-:Y:S01]  /*1840*/  ISETP.NE.AND P0, PT, R25, 0x2, PT ;  /* 0x000000021900780c */ /* 0x000fe20003f05270 */
[----:B------:R-:W-:Y:S01]  /*1850*/  IMAD.MOV.U32 R7, RZ, RZ, R16 ;  /* 0x000000ffff077224 */ /* 0x000fe200078e0010 */
[----:B------:R1:W3:Y:S02]  /*1860*/  LDC.64 R8, c[0x4][R18] ;  /* 0x0100000012087b82 */ /* 0x0002e40000000a00 */
[----:B------:R-:W-:-:S02]  /*1870*/  P2R R0, PR, RZ, 0x1 ;  /* 0x00000001ff007803 */ /* 0x000fc40000000000 */
[----:B0-----:R-:W-:Y:S01]  /*1880*/  MOV R4, UR4 ;  /* 0x0000000400047c02 */ /* 0x001fe20008000f00 */
[----:B------:R-:W-:Y:S01]  /*1890*/  IMAD.U32 R5, RZ, RZ, UR5 ;  /* 0x00000005ff057e24 */ /* 0x000fe2000f8e00ff */
[----:B--23--:R1:W-:Y:S06]  /*18a0*/  STL [R2], R3 ;  /* 0x0000000302007387 */ /* 0x00c3ec0000100800 */
[----:B------:R-:W-:-:S07]  /*18b0*/  LEPC R20, `(.L_x_190) ;  /* 0x000000001014794e */ /* 0x000fce0000000000 */
[----:B-1----:R-:W-:Y:S05]  /*18c0*/  CALL.ABS.NOINC R8 ;  /* 0x0000000008007343 */ /* 0x002fea0003c00000 */
.L_x_190:
[----:B------:R-:W-:-:S13]  /*18d0*/  ISETP.NE.AND P6, PT, R25, 0x2, PT ;  /* 0x000000021900780c */ /* 0x000fda0003fc5270 */
[----:B------:R-:W-:Y:S05]  /*18e0*/  @!P6 BRA `(.L_x_174) ;  /* 0x000000000028e947 */ /* 0x000fea0003800000 */
        /* <DEDUP_REMOVED lines=10> */
.L_x_174:
[----:B------:R-:W-:Y:S01]  /*1990*/  MOV R18, 0x70 ;  /* 0x0000007000127802 */ /* 0x000fe20000000f00 */
[----:B------:R-:W1:Y:S01]  /*19a0*/  LDCU.64 UR4, c[0x4][0x10] ;  /* 0x01000200ff0477ac */ /* 0x000e620008000a00 */
[----:B------:R-:W-:Y:S02]  /*19b0*/  CS2R R6, SRZ ;  /* 0x0000000000067805 */ /* 0x000fe4000001ff00 */
[----:B------:R2:W3:Y:S01]  /*19c0*/  LDC.64 R2, c[0x4][R18] ;  /* 0x0100000012027b82 */ /* 0x0004e20000000a00 */
[----:B-1----:R-:W-:Y:S01]  /*19d0*/  MOV R4, UR4 ;  /* 0x0000000400047c02 */ /* 0x002fe20008000f00 */
[----:B--2---:R-:W-:-:S07]  /*19e0*/  IMAD.U32 R5, RZ, RZ, UR5 ;  /* 0x00000005ff057e24 */ /* 0x004fce000f8e00ff */
[----:B------:R-:W-:-:S07]  /*19f0*/  LEPC R20, `(.L_x_191) ;  /* 0x000000001014794e */ /* 0x000fce0000000000 */
[----:B0--3--:R-:W-:Y:S05]  /*1a00*/  CALL.ABS.NOINC R2 ;  /* 0x0000000002007343 */ /* 0x009fea0003c00000 */
.L_x_191:
[----:B------:R-:W-:-:S13]  /*1a10*/  ISETP.NE.AND P6, PT, R27, RZ, PT ;  /* 0x000000ff1b00720c */ /* 0x000fda0003fc5270 */
[----:B------:R-:W-:Y:S05]  /*1a20*/  @P6 BRA `(.L_x_192) ;  /* 0xffffffe400ac6947 */ /* 0x000fea000383ffff */
[----:B------:R-:W-:Y:S05]  /*1a30*/  BSYNC.RECONVERGENT B7 ;  /* 0x0000000000077941 */ /* 0x000fea0003800200 */
.L_x_154:
[----:B------:R0:W1:Y:S01]  /*1a40*/  LDC.64 R2, c[0x4][R18] ;  /* 0x0100000012027b82 */ /* 0x0000620000000a00 */
[----:B------:R-:W2:Y:S01]  /*1a50*/  LDCU.64 UR4, c[0x4][0x10] ;  /* 0x01000200ff0477ac */ /* 0x000ea20008000a00 */
[----:B------:R-:W-:Y:S01]  /*1a60*/  CS2R R6, SRZ ;  /* 0x0000000000067805 */ /* 0x000fe2000001ff00 */
[----:B--2---:R-:W-:Y:S02]  /*1a70*/  IMAD.U32 R4, RZ, RZ, UR4 ;  /* 0x00000004ff047e24 */ /* 0x004fe4000f8e00ff */
[----:B0-----:R-:W-:-:S07]  /*1a80*/  IMAD.U32 R5, RZ, RZ, UR5 ;  /* 0x00000005ff057e24 */ /* 0x001fce000f8e00ff */
[----:B------:R-:W-:-:S07]  /*1a90*/  LEPC R20, `(.L_x_193) ;  /* 0x000000001014794e */ /* 0x000fce0000000000 */
[----:B-1----:R-:W-:Y:S05]  /*1aa0*/  CALL.ABS.NOINC R2 ;  /* 0x0000000002007343 */ /* 0x002fea0003c00000 */
.L_x_193:
[----:B------:R-:W-:-:S07]  /*1ab0*/  HFMA2 R24, -RZ, RZ, 0, 0 ;  /* 0x00000000ff187431 */ /* 0x000fce00000001ff */
.L_x_231:
[----:B------:R-:W0:Y:S01]  /*1ac0*/  LDCU UR4, c[0x0][0x390] ;  /* 0x00007200ff0477ac */ /* 0x000e220008000800 */
[----:B------:R-:W-:Y:S01]  /*1ad0*/  IMAD.MOV.U32 R27, RZ, RZ, RZ ;  /* 0x000000ffff1b7224 */ /* 0x000fe200078e00ff */
[----:B0-----:R-:W-:Y:S02]  /*1ae0*/  UISETP.GE.U32.AND UP0, UPT, UR4, 0x10, UPT ;  /* 0x000000100400788c */ /* 0x001fe4000bf06070 */
[----:B------:R-:W-:-:S07]  /*1af0*/  IMAD R18, R24, UR4, RZ ;  /* 0x0000000418127c24 */ /* 0x000fce000f8e02ff */
[----:B------:R-:W-:Y:S05]  /*1b00*/  BRA.U !UP0, `(.L_x_194) ;  /* 0x0000000908d47547 */ /* 0x000fea000b800000 */
[----:B------:R-:W0:Y:S01]  /*1b10*/  LDC.64 R2, c[0x0][0x388] ;  /* 0x0000e200ff027b82 */ /* 0x000e220000000a00 */
[----:B------:R-:W-:Y:S01]  /*1b20*/  ULOP3.LUT UR4, UR4, 0x7ffffff0, URZ, 0xc0, !UPT ;  /* 0x7ffffff004047892 */ /* 0x000fe2000f8ec0ff */
[----:B------:R-:W-:Y:S03]  /*1b30*/  BSSY.RECONVERGENT B6, `(.L_x_195) ;  /* 0x00000af000067945 */ /* 0x000fe60003800200 */
[----:B------:R-:W-:-:S06]  /*1b40*/  UIADD3 UR4, UPT, UPT, -UR4, URZ, URZ ;  /* 0x000000ff04047290 */ /* 0x000fcc000fffe1ff */
[----:B------:R-:W-:Y:S02]  /*1b50*/  IMAD.U32 R26, RZ, RZ, UR4 ;  /* 0x00000004ff1a7e24 */ /* 0x000fe4000f8e00ff */
[----:B0-----:R-:W-:-:S03]  /*1b60*/  IMAD.WIDE.U32 R2, R18, 0x4, R2 ;  /* 0x0000000412027825 */ /* 0x001fc600078e0002 */
[----:B------:R-:W-:-:S05]  /*1b70*/  IADD3 R22, P0, PT, R2, 0x20, RZ ;  /* 0x0000002002167810 */ /* 0x000fca0007f1e0ff */
[----:B------:R-:W-:-:S08]  /*1b80*/  IMAD.X R23, RZ, RZ, R3, P0 ;  /* 0x000000ffff177224 */ /* 0x000fd000000e0603 */
.L_x_212:
[----:B------:R-:W2:Y:S01]  /*1b90*/  LDG.E R0, desc[UR36][R22.64+-0x20] ;  /* 0xffffe02416007981 */ /* 0x000ea2000c1e1900 */
[----:B------:R-:W-:Y:S01]  /*1ba0*/  MOV R2, 0x70 ;  /* 0x0000007000027802 */ /* 0x000fe20000000f00 */
[----:B------:R-:W0:Y:S01]  /*1bb0*/  LDCU.64 UR4, c[0x4][0x8] ;  /* 0x01000100ff0477ac */ /* 0x000e220008000a00 */
[----:B------:R-:W-:Y:S01]  /*1bc0*/  IADD3 R26, PT, PT, R26, 0x10, RZ ;  /* 0x000000101a1a7810 */ /* 0x000fe20007ffe0ff */
[----:B------:R-:W-:Y:S01]  /*1bd0*/  IMAD.MOV.U32 R6, RZ, RZ, R17 ;  /* 0x000000ffff067224 */ /* 0x000fe200078e0011 */
[----:B------:R-:W-:Y:S02]  /*1be0*/  MOV R7, R16 ;  /* 0x0000001000077202 */ /* 0x000fe40000000f00 */
[----:B------:R-:W1:Y:S01]  /*1bf0*/  LDC.64 R2, c[0x4][R2] ;  /* 0x0100000002027b82 */ /* 0x000e620000000a00 */
[----:B------:R-:W-:-:S04]  /*1c00*/  ISETP.NE.AND P0, PT, R26, RZ, PT ;  /* 0x000000ff1a00720c */ /* 0x000fc80003f05270 */
[----:B------:R-:W-:Y:S01]  /*1c10*/  P2R R27, PR, RZ, 0x1 ;  /* 0x00000001ff1b7803 */ /* 0x000fe20000000000 */
[----:B0-----:R-:W-:Y:S02]  /*1c20*/  IMAD.U32 R4, RZ, RZ, UR4 ;  /* 0x00000004ff047e24 */ /* 0x001fe4000f8e00ff */
[----:B------:R-:W-:Y:S01]  /*1c30*/  IMAD.U32 R5, RZ, RZ, UR5 ;  /* 0x00000005ff057e24 */ /* 0x000fe2000f8e00ff */
[----:B-12---:R0:W-:Y:S06]  /*1c40*/  STL [R1], R0 ;  /* 0x0000000001007387 */ /* 0x0061ec0000100800 */
[----:B------:R-:W-:-:S07]  /*1c50*/  LEPC R20, `(.L_x_196) ;  /* 0x000000001014794e */ /* 0x000fce0000000000 */
[----:B0-----:R-:W-:Y:S05]  /*1c60*/  CALL.ABS.NOINC R2 ;  /* 0x0000000002007343 */ /* 0x001fea0003c00000 */
.L_x_196:
        /* <DEDUP_REMOVED lines=11> */
.L_x_197:
        /* <DEDUP_REMOVED lines=10> */
.L_x_198:
        /* <DEDUP_REMOVED lines=10> */
.L_x_199:
        /* <DEDUP_REMOVED lines=10> */
.L_x_200:
        /* <DEDUP_REMOVED lines=10> */
.L_x_201:
        /* <DEDUP_REMOVED lines=10> */
.L_x_202:
        /* <DEDUP_REMOVED lines=10> */
.L_x_203:
        /* <DEDUP_REMOVED lines=10> */
.L_x_204:
        /* <DEDUP_REMOVED lines=10> */
.L_x_205:
        /* <DEDUP_REMOVED lines=10> */
.L_x_206:
        /* <DEDUP_REMOVED lines=10> */
.L_x_207:
        /* <DEDUP_REMOVED lines=10> */
.L_x_208:
        /* <DEDUP_REMOVED lines=10> */
.L_x_209:
        /* <DEDUP_REMOVED lines=10> */
.L_x_210:
[----:B------:R-:W2:Y:S01]  /*2540*/  LDG.E R0, desc[UR36][R22.64+0x1c] ;  /* 0x00001c2416007981 */ /* 0x000ea2000c1e1900 */
[----:B------:R-:W0:Y:S01]  /*2550*/  LDC.64 R2, c[0x4][R2] ;  /* 0x0100000002027b82 */ /* 0x000e220000000a00 */
[----:B------:R-:W1:Y:S01]  /*2560*/  LDCU.64 UR4, c[0x4][0x8] ;  /* 0x01000100ff0477ac */ /* 0x000e620008000a00 */
[----:B------:R-:W-:Y:S01]  /*2570*/  MOV R6, R17 ;  /* 0x0000001100067202 */ /* 0x000fe20000000f00 */
[----:B------:R-:W-:Y:S02]  /*2580*/  IMAD.MOV.U32 R7, RZ, RZ, R16 ;  /* 0x000000ffff077224 */ /* 0x000fe400078e0010 */
[----:B-1----:R-:W-:Y:S02]  /*2590*/  IMAD.U32 R4, RZ, RZ, UR4 ;  /* 0x00000004ff047e24 */ /* 0x002fe4000f8e00ff */
[----:B------:R-:W-:Y:S01]  /*25a0*/  IMAD.U32 R5, RZ, RZ, UR5 ;  /* 0x00000005ff057e24 */ /* 0x000fe2000f8e00ff */
[----:B0-2---:R1:W-:Y:S06]  /*25b0*/  STL [R1], R0 ;  /* 0x0000000001007387 */ /* 0x0053ec0000100800 */
[----:B------:R-:W-:-:S07]  /*25c0*/  LEPC R20, `(.L_x_211) ;  /* 0x000000001014794e */ /* 0x000fce0000000000 */
[----:B-1----:R-:W-:Y:S05]  /*25d0*/  CALL.ABS.NOINC R2 ;  /* 0x0000000002007343 */ /* 0x002fea0003c00000 */
.L_x_211:
[----:B------:R-:W-:Y:S02]  /*25e0*/  ISETP.NE.AND P6, PT, R27, RZ, PT ;  /* 0x000000ff1b00720c */ /* 0x000fe40003fc5270 */
[----:B------:R-:W-:-:S05]  /*25f0*/  IADD3 R22, P0, PT, R22, 0x40, RZ ;  /* 0x0000004016167810 */ /* 0x000fca0007f1e0ff */
[----:B------:R-:W-:-:S06]  /*2600*/  IMAD.X R23, RZ, RZ, R23, P0 ;  /* 0x000000ffff177224 */ /* 0x000fcc00000e0617 */
[----:B------:R-:W-:Y:S05]  /*2610*/  @P6 BRA `(.L_x_212) ;  /* 0xfffffff4005c6947 */ /* 0x000fea000383ffff */
[----:B------:R-:W-:Y:S05]  /*2620*/  BSYNC.RECONVERGENT B6 ;  /* 0x0000000000067941 */ /* 0x000fea0003800200 */
.L_x_195:
[----:B------:R-:W0:Y:S02]  /*2630*/  LDCU UR4, c[0x0][0x390] ;  /* 0x00007200ff0477ac */ /* 0x000e240008000800 */
[----:B0-----:R-:W-:-:S06]  /*2640*/  ULOP3.LUT UR4, UR4, 0x7ffffff0, URZ, 0xc0, !UPT ;  /* 0x7ffffff004047892 */ /* 0x001fcc000f8ec0ff */
[----:B------:R-:W-:-:S07]  /*2650*/  MOV R27, UR4 ;  /* 0x00000004001b7c02 */ /* 0x000fce0008000f00 */
.L_x_194:
[----:B------:R-:W-:-:S04]  /*2660*/  LOP3.LUT R0, R19, 0xf, RZ, 0xc0, !PT ;  /* 0x0000000f13007812 */ /* 0x000fc800078ec0ff */
[----:B------:R-:W-:-:S13]  /*2670*/  ISETP.NE.AND P0, PT, R0, RZ, PT ;  /* 0x000000ff0000720c */ /* 0x000fda0003f05270 */
[----:B------:R-:W-:Y:S05]  /*2680*/  @!P0 BRA `(.L_x_213) ;  /* 0x0000000c002c8947 */ /* 0x000fea0003800000 */
[----:B------:R-:W0:Y:S01]  /*2690*/  LDCU UR4, c[0x0][0x2f8] ;  /* 0x00005f00ff0477ac */ /* 0x000e220008000800 */
[----:B------:R-:W-:-:S05]  /*26a0*/  VIADD R0, R0, 0xffffffff ;  /* 0xffffffff00007836 */ /* 0x000fca0000000000 */
[----:B------:R-:W-:Y:S01]  /*26b0*/  ISETP.GE.U32.AND P0, PT, R0, 0x7, PT ;  /* 0x000000070000780c */ /* 0x000fe20003f06070 */
[----:B0-----:R-:W-:-:S12]  /*26c0*/  VIADD R2, R17, -UR4 ;  /* 0x8000000411027c36 */ /* 0x001fd80008000000 */
[----:B------:R-:W-:Y:S05]  /*26d0*/  @!P0 BRA `(.L_x_214) ;  /* 0x00000004006c8947 */ /* 0x000fea0003800000 */
[----:B------:R-:W0:Y:S01]  /*26e0*/  LDC.64 R10, c[0x0][0x388] ;  /* 0x0000e200ff0a7b82 */ /* 0x000e220000000a00 */
[----:B------:R-:W-:Y:S01]  /*26f0*/  IADD3 R3, PT, PT, R18, R27, RZ ;  /* 0x0000001b12037210 */ /* 0x000fe20007ffe0ff */
[----:B------:R-:W1:Y:S04]  /*2700*/  LDCU.64 UR4, c[0x4][0x8] ;  /* 0x01000100ff0477ac */ /* 0x000e680008000a00 */
[----:B0-----:R-:W-:-:S06]  /*2710*/  IMAD.WIDE.U32 R10, R3, 0x4, R10 ;  /* 0x00000004030a7825 */ /* 0x001fcc00078e000a */
[----:B------:R-:W2:Y:S01]  /*2720*/  LDG.E R11, desc[UR36][R10.64] ;  /* 0x000000240a0b7981 */ /* 0x000ea2000c1e1900 */
[----:B------:R-:W-:Y:S01]  /*2730*/  MOV R26, 0x70 ;  /* 0x00000070001a7802 */ /* 0x000fe20000000f00 */
[----:B-1----:R-:W-:Y:S01]  /*2740*/  IMAD.U32 R4, RZ, RZ, UR4 ;  /* 0x00000004ff047e24 */ /* 0x002fe2000f8e00ff */
[----:B------:R-:W-:Y:S01]  /*2750*/  MOV R6, R17 ;  /* 0x0000001100067202 */ /* 0x000fe20000000f00 */
[----:B------:R-:W-:Y:S01]  /*2760*/  IMAD.U32 R5, RZ, RZ, UR5 ;  /* 0x00000005ff057e24 */ /* 0x000fe2000f8e00ff */
[----:B------:R0:W1:Y:S01]  /*2770*/  LDC.64 R8, c[0x4][R26] ;  /* 0x010000001a087b82 */ /* 0x0000620000000a00 */
[----:B------:R-:W-:Y:S01]  /*2780*/  IMAD.MOV.U32 R7, RZ, RZ, R16 ;  /* 0x000000ffff077224 */ /* 0x000fe200078e0010 */
[----:B-12---:R0:W-:Y:S06]  /*2790*/  STL [R2], R11 ;  /* 0x0000000b02007387 */ /* 0x0061ec0000100800 */
[----:B------:R-:W-:-:S07]  /*27a0*/  LEPC R20, `(.L_x_215) ;  /* 0x000000001014794e */ /* 0x000fce0000000000 */
[----:B0-----:R-:W-:Y:S05]  /*27b0*/  CALL.ABS.NOINC R8 ;  /* 0x0000000008007343 */ /* 0x001fea0003c00000 */
.L_x_215:
[----:B------:R-:W0:Y:S01]  /*27c0*/  LDCU.64 UR4, c[0x0][0x388] ;  /* 0x00007100ff0477ac */ /* 0x000e220008000a00 */
[----:B------:R-:W-:-:S05]  /*27d0*/  IADD3 R0, P0, PT, R18, R27, RZ ;  /* 0x0000001b12007210 */ /* 0x000fca0007f1e0ff */
[----:B------:R-:W-:Y:S01]  /*27e0*/  IMAD.X R3, RZ, RZ, RZ, P0 ;  /* 0x000000ffff037224 */ /* 0x000fe200000e06ff */
[----:B0-----:R-:W-:-:S04]  /*27f0*/  LEA R22, P0, R0, UR4, 0x2 ;  /* 0x0000000400167c11 */ /* 0x001fc8000f8010ff */
[----:B------:R-:W-:Y:S01]  /*2800*/  LEA.HI.X R23, R0, UR5, R3, 0x2, P0 ;  /* 0x0000000500177c11 */ /* 0x000fe200080f1403 */
[----:B------:R0:W1:Y:S01]  /*2810*/  LDC.64 R8, c[0x4][R26] ;  /* 0x010000001a087b82 */ /* 0x0000620000000a00 */
[----:B------:R-:W2:Y:S03]  /*2820*/  LDCU.64 UR4, c[0x4][0x8] ;  /* 0x01000100ff0477ac */ /* 0x000ea60008000a00 */
[----:B------:R-:W3:Y:S01]  /*2830*/  LDG.E R3, desc[UR36][R22.64+0x4] ;  /* 0x0000042416037981 */ /* 0x000ee2000c1e1900 */
[----:B------:R-:W-:Y:S01]  /*2840*/  IMAD.MOV.U32 R6, RZ, RZ, R17 ;  /* 0x000000ffff067224 */ /* 0x000fe200078e0011 */
[----:B------:R-:W-:Y:S02]  /*2850*/  MOV R7, R16 ;  /* 0x0000001000077202 */ /* 0x000fe40000000f00 */
[----:B--2---:R-:W-:Y:S01]  /*2860*/  MOV R4, UR4 ;  /* 0x0000000400047c02 */ /* 0x004fe20008000f00 */
[----:B------:R-:W-:Y:S01]  /*2870*/  IMAD.U32 R5, RZ, RZ, UR5 ;  /* 0x00000005ff057e24 */ /* 0x000fe2000f8e00ff */
[----:B-1-3--:R0:W-:Y:S06]  /*2880*/  STL [R2], R3 ;  /* 0x0000000302007387 */ /* 0x00a1ec0000100800 */
[----:B------:R-:W-:-:S07]  /*2890*/  LEPC R20, `(.L_x_216) ;  /* 0x000000001014794e */ /* 0x000fce0000000000 */
[----:B0-----:R-:W-:Y:S05]  /*28a0*/  CALL.ABS.NOINC R8 ;  /* 0x0000000008007343 */ /* 0x001fea0003c00000 */
.L_x_216:
[----:B------:R-:W2:Y:S01]  /*28b0*/  LDG.E R3, desc[UR36][R22.64+0x8] ;  /* 0x0000082416037981 */ /* 0x000ea2000c1e1900 */
[----:B------:R-:W-:Y:S01]  /*28c0*/  MOV R26, 0x70 ;  /* 0x00000070001a7802 */ /* 0x000fe20000000f00 */
[----:B------:R-:W0:Y:S01]  /*28d0*/  LDCU.64 UR4, c[0x4][0x8] ;  /* 0x01000100ff0477ac */ /* 0x000e220008000a00 */
[----:B------:R-:W-:Y:S01]  /*28e0*/  MOV R6, R17 ;  /* 0x0000001100067202 */ /* 0x000fe20000000f00 */
[----:B------:R-:W-:Y:S01]  /*28f0*/  IMAD.MOV.U32 R7, RZ, RZ, R16 ;  /* 0x000000ffff077224 */ /* 0x000fe200078e0010 */
[----:B------:R1:W3:Y:S01]  /*2900*/  LDC.64 R8, c[0x4][R26] ;  /* 0x010000001a087b82 */ /* 0x0002e20000000a00 */
[----:B0-----:R-:W-:Y:S02]  /*2910*/  IMAD.U32 R4, RZ, RZ, UR4 ;  /* 0x00000004ff047e24 */ /* 0x001fe4000f8e00ff */
[----:B------:R-:W-:Y:S01]  /*2920*/  IMAD.U32 R5, RZ, RZ, UR5 ;  /* 0x00000005ff057e24 */ /* 0x000fe2000f8e00ff */
[----:B--23--:R1:W-:Y:S06]  /*2930*/  STL [R2], R3 ;  /* 0x0000000302007387 */ /* 0x00c3ec0000100800 */
[----:B------:R-:W-:-:S07]  /*2940*/  LEPC R20, `(.L_x_217) ;  /* 0x000000001014794e */ /* 0x000fce0000000000 */
[----:B-1----:R-:W-:Y:S05]  /*2950*/  CALL.ABS.NOINC R8 ;  /* 0x0000000008007343 */ /* 0x002fea0003c00000 */
.L_x_217:
        /* <DEDUP_REMOVED lines=10> */
.L_x_218:
[----:B------:R-:W2:Y:S01]  /*2a00*/  LDG.E R3, desc[UR36][R22.64+0x10] ;  /* 0x0000102416037981 */ /* 0x000ea2000c1e1900 */
[----:B------:R0:W1:Y:S01]  /*2a10*/  LDC.64 R8, c[0x4][R26] ;  /* 0x010000001a087b82 */ /* 0x0000620000000a00 */
[----:B------:R-:W3:Y:S01]  /*2a20*/  LDCU.64 UR4, c[0x4][0x8] ;  /* 0x01000100ff0477ac */ /* 0x000ee20008000a00 */
[----:B------:R-:W-:Y:S01]  /*2a30*/  IMAD.MOV.U32 R6, RZ, RZ, R17 ;  /* 0x000000ffff067224 */ /* 0x000fe200078e0011 */
[----:B------:R-:W-:Y:S02]  /*2a40*/  MOV R7, R16 ;  /* 0x0000001000077202 */ /* 0x000fe40000000f00 */
[----:B---3--:R-:W-:Y:S01]  /*2a50*/  MOV R4, UR4 ;  /* 0x0000000400047c02 */ /* 0x008fe20008000f00 */
[----:B------:R-:W-:Y:S01]  /*2a60*/  IMAD.U32 R5, RZ, RZ, UR5 ;  /* 0x00000005ff057e24 */ /* 0x000fe2000f8e00ff */
[----:B-12---:R0:W-:Y:S06]  /*2a70*/  STL [R2], R3 ;  /* 0x0000000302007387 */ /* 0x0061ec0000100800 */
[----:B------:R-:W-:-:S07]  /*2a80*/  LEPC R20, `(.L_x_219) ;  /* 0x000000001014794e */ /* 0x000fce0000000000 */
[----:B0-----:R-:W-:Y:S05]  /*2a90*/  CALL.ABS.NOINC R8 ;  /* 0x0000000008007343 */ /* 0x001fea0003c00000 */
.L_x_219:
[----:B------:R-:W2:Y:S01]  /*2aa0*/  LDG.E R3, desc[UR36][R22.64+0x14] ;  /* 0x0000142416037981 */ /* 0x000ea2000c1e1900 */
[----:B------:R0:W1:Y:S01]  /*2ab0*/  LDC.64 R8, c[0x4][R26] ;  /* 0x010000001a087b82 */ /* 0x0000620000000a00 */
[----:B------:R-:W3:Y:S01]  /*2ac0*/  LDCU.64 UR4, c[0x4][0x8] ;  /* 0x01000100ff0477ac */ /* 0x000ee20008000a00 */
[----:B------:R-:W-:Y:S01]  /*2ad0*/  MOV R6, R17 ;  /* 0x0000001100067202 */ /* 0x000fe20000000f00 */
[----:B------:R-:W-:Y:S02]  /*2ae0*/  IMAD.MOV.U32 R7, RZ, RZ, R16 ;  /* 0x000000ffff077224 */ /* 0x000fe400078e0010 */
[----:B---3--:R-:W-:Y:S02]  /*2af0*/  IMAD.U32 R4, RZ, RZ, UR4 ;  /* 0x00000004ff047e24 */ /* 0x008fe4000f8e00ff */
[----:B------:R-:W-:Y:S01]  /*2b00*/  IMAD.U32 R5, RZ, RZ, UR5 ;  /* 0x00000005ff057e24 */ /* 0x000fe2000f8e00ff */
[----:B-12---:R0:W-:Y:S06]  /*2b10*/  STL [R2], R3 ;  /* 0x0000000302007387 */ /* 0x0061ec0000100800 */
[----:B------:R-:W-:-:S07]  /*2b20*/  LEPC R20, `(.L_x_220) ;  /* 0x000000001014794e */ /* 0x000fce0000000000 */
[----:B0-----:R-:W-:Y:S05]  /*2b30*/  CALL.ABS.NOINC R8 ;  /* 0x0000000008007343 */ /* 0x001fea0003c00000 */
.L_x_220:
        /* <DEDUP_REMOVED lines=10> */
.L_x_221:
        /* <DEDUP_REMOVED lines=10> */
.L_x_222:
[----:B------:R-:W-:-:S07]  /*2c80*/  VIADD R27, R27, 0x8 ;  /* 0x000000081b1b7836 */ /* 0x000fce0000000000 */
.L_x_214:
[----:B------:R-:W-:-:S04]  /*2c90*/  LOP3.LUT R0, R19, 0x7, RZ, 0xc0, !PT ;  /* 0x0000000713007812 */ /* 0x000fc800078ec0ff */
[----:B------:R-:W-:-:S13]  /*2ca0*/  ISETP.NE.AND P0, PT, R0, RZ, PT ;  /* 0x000000ff0000720c */ /* 0x000fda0003f05270 */
[----:B------:R-:W-:Y:S05]  /*2cb0*/  @!P0 BRA `(.L_x_213) ;  /* 0x0000000400a08947 */ /* 0x000fea0003800000 */
[----:B------:R-:W-:-:S05]  /*2cc0*/  VIADD R0, R0, 0xffffffff ;  /* 0xffffffff00007836 */ /* 0x000fca0000000000 */
[----:B------:R-:W-:-:S13]  /*2cd0*/  ISETP.GE.U32.AND P0, PT, R0, 0x3, PT ;  /* 0x000000030000780c */ /* 0x000fda0003f06070 */
[----:B------:R-:W-:Y:S05]  /*2ce0*/  @!P0 BRA `(.L_x_223) ;  /* 0x0000000000cc8947 */ /* 0x000fea0003800000 */
[----:B------:R-:W0:Y:S01]  /*2cf0*/  LDC.64 R10, c[0x0][0x388] ;  /* 0x0000e200ff0a7b82 */ /* 0x000e220000000a00 */
[----:B------:R-:W-:Y:S01]  /*2d00*/  IADD3 R3, PT, PT, R18, R27, RZ ;  /* 0x0000001b12037210 */ /* 0x000fe20007ffe0ff */
[----:B------:R-:W1:Y:S04]  /*2d10*/  LDCU.64 UR4, c[0x4][0x8] ;  /* 0x01000100ff0477ac */ /* 0x000e680008000a00 */
[----:B0-----:R-:W-:-:S05]  /*2d20*/  IMAD.WIDE.U32 R10, R3, 0x4, R10 ;  /* 0x00000004030a7825 */ /* 0x001fca00078e000a */
        /* <DEDUP_REMOVED lines=10> */
.L_x_224:
        /* <DEDUP_REMOVED lines=15> */
.L_x_225:
        /* <DEDUP_REMOVED lines=11> */
.L_x_226:
        /* <DEDUP_REMOVED lines=10> */
.L_x_227:
[----:B------:R-:W-:-:S07]  /*3010*/  IADD3 R27, PT, PT, R27, 0x4, RZ ;  /* 0x000000041b1b7810 */ /* 0x000fce0007ffe0ff */
.L_x_223:
[----:B------:R-:W-:-:S13]  /*3020*/  ISETP.NE.AND P0, PT, R25, RZ, PT ;  /* 0x000000ff1900720c */ /* 0x000fda0003f05270 */
[----:B------:R-:W-:Y:S05]  /*3030*/  @!P0 BRA `(.L_x_213) ;  /* 0x0000000000c08947 */ /* 0x000fea0003800000 */
[----:B------:R-:W0:Y:S01]  /*3040*/  LDC.64 R10, c[0x0][0x388] ;  /* 0x0000e200ff0a7b82 */ /* 0x000e220000000a00 */
[----:B------:R-:W-:Y:S01]  /*3050*/  IMAD.IADD R3, R18, 0x1, R27 ;  /* 0x0000000112037824 */ /* 0x000fe200078e021b */
[----:B------:R-:W-:Y:S01]  /*3060*/  MOV R8, 0x70 ;  /* 0x0000007000087802 */ /* 0x000fe20000000f00 */
[----:B------:R-:W1:Y:S02]  /*3070*/  LDCU.64 UR4, c[0x4][0x8] ;  /* 0x01000100ff0477ac */ /* 0x000e640008000a00 */
[----:B0-----:R-:W-:-:S06]  /*3080*/  IMAD.WIDE.U32 R10, R3, 0x4, R10 ;  /* 0x00000004030a7825 */ /* 0x001fcc00078e000a */
[----:B------:R-:W2:Y:S01]  /*3090*/  LDG.E R11, desc[UR36][R10.64] ;  /* 0x000000240a0b7981 */ /* 0x000ea2000c1e1900 */
[----:B------:R-:W0:Y:S01]  /*30a0*/  LDC.64 R8, c[0x4][R8] ;  /* 0x0100000008087b82 */ /* 0x000e220000000a00 */
[----:B------:R-:W-:Y:S01]  /*30b0*/  ISETP.NE.AND P0, PT, R25, 0x1, PT ;  /* 0x000000011900780c */ /* 0x000fe20003f05270 */
[----:B-1----:R-:W-:Y:S01]  /*30c0*/  IMAD.U32 R4, RZ, RZ, UR4 ;  /* 0x00000004ff047e24 */ /* 0x002fe2000f8e00ff */
[----:B------:R-:W-:Y:S01]  /*30d0*/  MOV R5, UR5 ;  /* 0x0000000500057c02 */ /* 0x000fe20008000f00 */
[----:B------:R-:W-:Y:S01]  /*30e0*/  IMAD.MOV.U32 R6, RZ, RZ, R17 ;  /* 0x000000ffff067224 */ /* 0x000fe200078e0011 */
[----:B------:R-:W-:Y:S01]  /*30f0*/  P2R R0, PR, RZ, 0x1 ;  /* 0x00000001ff007803 */ /* 0x000fe20000000000 */
[----:B------:R-:W-:Y:S01]  /*3100*/  IMAD.MOV.U32 R7, RZ, RZ, R16 ;  /* 0x000000ffff077224 */ /* 0x000fe200078e0010 */
[----:B0-2---:R1:W-:Y:S07]  /*3110*/  STL [R2], R11 ;  /* 0x0000000b02007387 */ /* 0x0053ee0000100800 */
[----:B------:R-:W-:-:S07]  /*3120*/  LEPC R20, `(.L_x_228) ;  /* 0x000000001014794e */ /* 0x000fce0000000000 */
[----:B-1----:R-:W-:Y:S05]  /*3130*/  CALL.ABS.NOINC R8 ;  /* 0x0000000008007343 */ /* 0x002fea0003c00000 */
.L_x_228:
[----:B------:R-:W-:-:S13]  /*3140*/  ISETP.NE.AND P6, PT, R25, 0x1, PT ;  /* 0x000000011900780c */ /* 0x000fda0003fc5270 */
[----:B------:R-:W-:Y:S05]  /*3150*/  @!P6 BRA `(.L_x_213) ;  /* 0x000000000078e947 */ /* 0x000fea0003800000 */
[----:B------:R-:W0:Y:S01]  /*3160*/  LDCU.64 UR4, c[0x0][0x388] ;  /* 0x00007100ff0477ac */ /* 0x000e220008000a00 */
[----:B------:R-:W-:-:S04]  /*3170*/  IADD3 R18, P0, PT, R18, R27, RZ ;  /* 0x0000001b12127210 */ /* 0x000fc80007f1e0ff */
[----:B------:R-:W-:Y:S02]  /*3180*/  IADD3.X R3, PT, PT, RZ, RZ, RZ, P0, !PT ;  /* 0x000000ffff037210 */ /* 0x000fe400007fe4ff */
[----:B0-----:R-:W-:-:S04]  /*3190*/  LEA R22, P0, R18, UR4, 0x2 ;  /* 0x0000000412167c11 */ /* 0x001fc8000f8010ff */
[----:B------:R-:W-:Y:S01]  /*31a0*/  LEA.HI.X R23, R18, UR5, R3, 0x2, P0 ;  /* 0x0000000512177c11 */ /* 0x000fe200080f1403 */
[----:B------:R-:W0:Y:S04]  /*31b0*/  LDCU.64 UR4, c[0x4][0x8] ;  /* 0x01000100ff0477ac */ /* 0x000e280008000a00 */
[----:B------:R-:W2:Y:S01]  /*31c0*/  LDG.E R3, desc[UR36][R22.64+0x4] ;  /* 0x0000042416037981 */ /* 0x000ea2000c1e1900 */
[----:B------:R-:W-:Y:S01]  /*31d0*/  MOV R18, 0x70 ;  /* 0x0000007000127802 */ /* 0x000fe20000000f00 */
[----:B------:R-:W-:Y:S01]  /*31e0*/  IMAD.MOV.U32 R7, RZ, RZ, R16 ;  /* 0x000000ffff077224 */ /* 0x000fe200078e0010 */
[----:B------:R-:W-:Y:S02]  /*31f0*/  ISETP.NE.AND P0, PT, R25, 0x2, PT ;  /* 0x000000021900780c */ /* 0x000fe40003f05270 */
[----:B------:R1:W3:Y:S01]  /*3200*/  LDC.64 R8, c[0x4][R18] ;  /* 0x0100000012087b82 */ /* 0x0002e20000000a00 */
[----:B------:R-:W-:-:S02]  /*3210*/  MOV R6, R17 ;  /* 0x0000001100067202 */ /* 0x000fc40000000f00 */
[----:B------:R-:W-:Y:S01]  /*3220*/  P2R R0, PR, RZ, 0x1 ;  /* 0x00000001ff007803 */ /* 0x000fe20000000000 */
[----:B0-----:R-:W-:Y:S02]  /*3230*/  IMAD.U32 R4, RZ, RZ, UR4 ;  /* 0x00000004ff047e24 */ /* 0x001fe4000f8e00ff */
[----:B------:R-:W-:Y:S01]  /*3240*/  IMAD.U32 R5, RZ, RZ, UR5 ;  /* 0x00000005ff057e24 */ /* 0x000fe2000f8e00ff */
[----:B--23--:R1:W-:Y:S06]  /*3250*/  STL [R2], R3 ;  /* 0x0000000302007387 */ /* 0x00c3ec0000100800 */
[----:B------:R-:W-:-:S07]  /*3260*/  LEPC R20, `(.L_x_229) ;  /* 0x000000001014794e */ /* 0x000fce0000000000 */
[----:B-1----:R-:W-:Y:S05]  /*3270*/  CALL.ABS.NOINC R8 ;  /* 0x0000000008007343 */ /* 0x002fea0003c00000 */
.L_x_229:
[----:B------:R-:W-:-:S13]  /*3280*/  ISETP.NE.AND P6, PT, R25, 0x2, PT ;  /* 0x000000021900780c */ /* 0x000fda0003fc5270 */
[----:B------:R-:W-:Y:S05]  /*3290*/  @!P6 BRA `(.L_x_213) ;  /* 0x000000000028e947 */ /* 0x000fea0003800000 */
        /* <DEDUP_REMOVED lines=10> */
.L_x_213:
        /* <DEDUP_REMOVED lines=8> */
.L_x_230:
[----:B------:R-:W0:Y:S01]  /*33c0*/  LDCU UR4, c[0x0][0x390] ;  /* 0x00007200ff0477ac */ /* 0x000e220008000800 */
[----:B------:R-:W-:-:S05]  /*33d0*/  VIADD R24, R24, 0x1 ;  /* 0x0000000118187836 */ /* 0x000fca0000000000 */
[----:B0-----:R-:W-:-:S13]  /*33e0*/  ISETP.NE.AND P0, PT, R24, UR4, PT ;  /* 0x0000000418007c0c */ /* 0x001fda000bf05270 */
[----:B------:R-:W-:Y:S05]  /*33f0*/  @!P0 EXIT ;  /* 0x000000000000894d */ /* 0x000fea0003800000 */
[----:B------:R-:W-:Y:S05]  /*3400*/  BRA `(.L_x_231) ;  /* 0xffffffe400ac7947 */ /* 0x000fea000383ffff */
.L_x_153:
        /* <DEDUP_REMOVED lines=8> */
.L_x_232:
[----:B------:R-:W-:Y:S05]  /*3490*/  EXIT ;  /* 0x000000000000794d */ /* 0x000fea0003800000 */
.L_x_233:
        /* <DEDUP_REMOVED lines=14> */
.L_x_245:


//--------------------- .text._Z4initPxS_S_ii     --------------------------
	.section	.text._Z4initPxS_S_ii,"ax",@progbits
	.align	128
        .global         _Z4initPxS_S_ii
        .type           _Z4initPxS_S_ii,@function
        .size           _Z4initPxS_S_ii,(.L_x_246 - _Z4initPxS_S_ii)
        .other          _Z4initPxS_S_ii,@"STO_CUDA_ENTRY STV_DEFAULT"
_Z4initPxS_S_ii:
.text._Z4initPxS_S_ii:
        /* <DEDUP_REMOVED lines=10> */
[----:B------:R-:W-:Y:S01]  /*00a0*/  HFMA2 R8, -RZ, RZ, 0, 5.9604644775390625e-08 ;  /* 0x00000001ff087431 */ /* 0x000fe200000001ff */
[----:B------:R-:W-:Y:S01]  /*00b0*/  MOV R9, 0x0 ;  /* 0x0000000000097802 */ /* 0x000fe20000000f00 */
[----:B------:R-:W2:Y:S04]  /*00c0*/  LDCU UR6, c[0x0][0x398] ;  /* 0x00007300ff0677ac */ /* 0x000ea80008000800 */
[----:B------:R-:W3:Y:S08]  /*00d0*/  LDC.64 R4, c[0x0][0x380] ;  /* 0x0000e000ff047b82 */ /* 0x000ef00000000a00 */
[----:B------:R-:W4:Y:S01]  /*00e0*/  LDC.64 R6, c[0x0][0x390] ;  /* 0x0000e400ff067b82 */ /* 0x000f220000000a00 */
[----:B0-----:R-:W-:-:S05]  /*00f0*/  IMAD.WIDE R2, R11, 0x8, R2 ;  /* 0x000000080b027825 */ /* 0x001fca00078e0202 */
[----:B-1----:R-:W-:Y:S01]  /*0100*/  STG.E.64 desc[UR4][R2.64], R8 ;  /* 0x0000000802007986 */ /* 0x002fe2000c101b04 */
[----:B---3--:R-:W-:-:S06]  /*0110*/  IMAD.WIDE R4, R11, 0x8, R4 ;  /* 0x000000080b047825 */ /* 0x008fcc00078e0204 */
[----:B------:R-:W3:Y:S01]  /*0120*/  LDG.E.64 R4, desc[UR4][R4.64] ;  /* 0x0000000404047981 */ /* 0x000ee2000c1e1b00 */
[----:B--2---:R-:W-:-:S04]  /*0130*/  IMAD R11, R11, UR6, RZ ;  /* 0x000000060b0b7c24 */ /* 0x004fc8000f8e02ff */
[----:B------:R-:W-:-:S04]  /*0140*/  IMAD R11, R11, 0xa, RZ ;  /* 0x0000000a0b0b7824 */ /* 0x000fc800078e02ff */
[----:B----4-:R-:W-:-:S05]  /*0150*/  IMAD.WIDE R6, R11, 0x8, R6 ;  /* 0x000000080b067825 */ /* 0x010fca00078e0206 */
[----:B---3--:R-:W-:Y:S01]  /*0160*/  STG.E.64 desc[UR4][R6.64], R4 ;  /* 0x0000000406007986 */ /* 0x008fe2000c101b04 */
[----:B------:R-:W-:Y:S05]  /*0170*/  EXIT ;  /* 0x000000000000794d */ /* 0x000fea0003800000 */
.L_x_234:
        /* <DEDUP_REMOVED lines=16> */
.L_x_246:


//--------------------- .nv.global.init           --------------------------
	.section	.nv.global.init,"aw",@progbits
.nv.global.init:
	.type		$str$7,@object
	.size		$str$7,($str$1 - $str$7)
$str$7:
        /*0000*/ 	.byte	0x5b, 0x00
	.type		$str$1,@object
	.size		$str$1,($str$8 - $str$1)
$str$1:
        /*0002*/ 	.byte	0x0a, 0x00
	.type		$str$8,@object
	.size		$str$8,($str - $str$8)
$str$8:
        /*0004*/ 	.byte	0x5d, 0x20, 0x00
	.type		$str,@object
	.size		$str,($str$2 - $str)
$str:
        /*0007*/ 	.byte	0x25, 0x64, 0x20, 0x00
	.type		$str$2,@object
	.size		$str$2,($str$6 - $str$2)
$str$2:
        /*000b*/ 	.byte	0x25, 0x6c, 0x6c, 0x64, 0x20, 0x00
	.type		$str$6,@object
	.size		$str$6,($str$4 - $str$6)
$str$6:
        /*0011*/ 	.byte	0x44, 0x72, 0x6f, 0x70, 0x20, 0x25, 0x64, 0x3a, 0x20, 0x00
	.type		$str$4,@object
	.size		$str$4,($str$3 - $str$4)
$str$4:
        /*001b*/ 	.byte	0x50, 0x61, 0x74, 0x68, 0x20, 0x66, 0x6f, 0x72, 0x20, 0x63, 0x69, 0x74, 0x79, 0x20, 0x25, 0x64
        /*002b*/ 	.byte	0x3a, 0x20, 0x00
	.type		$str$3,@object
	.size		$str$3,($str$9 - $str$3)
$str$3:
        /*002e*/ 	.byte	0x52, 0x6f, 0x61, 0x64, 0x20, 0x25, 0x64, 0x3a, 0x20, 0x25, 0x64, 0x20, 0x25, 0x64, 0x20, 0x25
        /*003e*/ 	.byte	0x64, 0x20, 0x25, 0x64, 0x20, 0x25, 0x64, 0x0a, 0x00
	.type		$str$9,@object
	.size		$str$9,($str$10 - $str$9)
$str$9:
        /*0047*/ 	.byte	0x44, 0x72, 0x6f, 0x70, 0x70, 0x69, 0x6e, 0x67, 0x20, 0x25, 0x64, 0x20, 0x70, 0x6f, 0x70, 0x75
        /*0057*/ 	.byte	0x6c, 0x61, 0x74, 0x69, 0x6f, 0x6e, 0x20, 0x69, 0x6e, 0x20, 0x63, 0x69, 0x74, 0x79, 0x20, 0x25
        /*0067*/ 	.byte	0x64, 0x0a, 0x00
	.type		$str$10,@object
	.size		$str$10,($str$11 - $str$10)
$str$10:
        /*006a*/ 	.byte	0x46, 0x6f, 0x72, 0x20, 0x63, 0x69, 0x74, 0x79, 0x20, 0x25, 0x64, 0x20, 0x66, 0x6f, 0x75, 0x6e
        /*007a*/ 	.byte	0x64, 0x20, 0x74, 0x68, 0x65, 0x20, 0x6e, 0x65, 0x61, 0x72, 0x62, 0x79, 0x20, 0x73, 0x68, 0x65
        /*008a*/ 	.byte	0x6c, 0x74, 0x65, 0x72, 0x20, 0x61, 0x73, 0x20, 0x25, 0x64, 0x0a, 0x00
	.type		$str$11,@object
	.size		$str$11,($str$12 - $str$11)
$str$11:
        /*0096*/ 	.byte	0x4d, 0x6f, 0x76, 0x69, 0x6e, 0x67, 0x20, 0x62, 0x6f, 0x74, 0x68, 0x20, 0x70, 0x6f, 0x70, 0x75
        /*00a6*/ 	.byte	0x6c, 0x61, 0x74, 0x69, 0x6f, 0x6e, 0x20, 0x66, 0x72, 0x6f, 0x6d, 0x20, 0x63, 0x69, 0x74, 0x79
        /*00b6*/ 	.byte	0x20, 0x25, 0x64, 0x20, 0x74, 0x6f, 0x20, 0x73, 0x68, 0x65, 0x6c, 0x74, 0x65, 0x72, 0x20, 0x25
        /*00c6*/ 	.byte	0x64, 0x0a, 0x00
	.type		$str$12,@object
	.size		$str$12,($str$5 - $str$12)
$str$12:
        /*00c9*/ 	.byte	0x4d, 0x6f, 0x76, 0x69, 0x6e, 0x67, 0x20, 0x70, 0x72, 0x69, 0x6d, 0x65, 0x20, 0x61, 0x67, 0x65
        /*00d9*/ 	.byte	0x20, 0x70, 0x6f, 0x70, 0x75, 0x6c, 0x61, 0x74, 0x69, 0x6f, 0x6e, 0x20, 0x66, 0x72, 0x6f, 0x6d
        /*00e9*/ 	.byte	0x20, 0x63, 0x69, 0x74, 0x79, 0x20, 0x25, 0x64, 0x20, 0x74, 0x6f, 0x20, 0x73, 0x68, 0x65, 0x6c
        /*00f9*/ 	.byte	0x74, 0x65, 0x72, 0x20, 0x25, 0x64, 0x0a, 0x00
	.type		$str$5,@object
	.size		$str$5,(.L_6 - $str$5)
$str$5:
        /*0101*/ 	.byte	0x50, 0x6f, 0x70, 0x75, 0x6c, 0x61, 0x74, 0x69, 0x6f, 0x6e, 0x20, 0x25, 0x64, 0x3a, 0x20, 0x63
        /*0111*/ 	.byte	0x75, 0x72, 0x72, 0x65, 0x6e, 0x74, 0x5f, 0x63, 0x69, 0x74, 0x79, 0x3d, 0x25, 0x64, 0x2c, 0x20
        /*0121*/ 	.byte	0x70, 0x72, 0x69, 0x6d, 0x65, 0x5f, 0x61, 0x67, 0x65, 0x3d, 0x25, 0x64, 0x2c, 0x20, 0x65, 0x6c
        /*0131*/ 	.byte	0x64, 0x65, 0x72, 0x6c, 0x79, 0x3d, 0x25, 0x64, 0x2c, 0x20, 0x6d, 0x61, 0x78, 0x5f, 0x64, 0x69
        /*0141*/ 	.byte	0x73, 0x74, 0x61, 0x6e, 0x63, 0x65, 0x5f, 0x65, 0x6c, 0x64, 0x65, 0x72, 0x6c, 0x79, 0x3d, 0x25
        /*0151*/ 	.byte	0x64, 0x2c, 0x20, 0x74, 0x69, 0x6d, 0x65, 0x5f, 0x74, 0x61, 0x6b, 0x65, 0x6e, 0x3d, 0x25, 0x64
        /*0161*/ 	.byte	0x0a, 0x00
.L_6:


//--------------------- .nv.shared.reserved.0     --------------------------
	.section	.nv.shared.reserved.0,"aw",@nobits
	.weak		__nv_reservedSMEM_offset_0_alias
	.size		__nv_reservedSMEM_offset_0_alias, 0, 64
	.other		__nv_reservedSMEM_offset_0_alias,@"STO_CUDA_RESERVED_SHARED STV_DEFAULT"
__nv_reservedSMEM_offset_0_alias:
	.zero		0
	.zero		64


//--------------------- .nv.global                --------------------------
	.section	.nv.global,"aw",@nobits
	.align	4
.nv.global:
	.type		lock,@object
	.size		lock,(.L_0 - lock)
lock:
	.zero		400000
.L_0:


//--------------------- .nv.constant0._Z13floydWarshallPiiiS_ --------------------------
	.section	.nv.constant0._Z13floydWarshallPiiiS_,"a",@progbits
	.sectionflags	@""
	.align	4
.nv.constant0._Z13floydWarshallPiiiS_:
	.zero		920


//--------------------- .nv.constant0._Z7computePiS_PxS0_P10populationS_S_iS_iS0_S0_S0_S0_ --------------------------
	.section	.nv.constant0._Z7computePiS_PxS0_P10populationS_S_iS_iS0_S0_S0_S0_,"a",@progbits
	.sectionflags	@""
	.align	4
.nv.constant0._Z7computePiS_PxS0_P10populationS_S_iS_iS0_S0_S0_S0_:
	.zero		1008


//--------------------- .nv.constant0._Z8initPathPxiS_iS_ --------------------------
	.section	.nv.constant0._Z8initPathPxiS_iS_,"a",@progbits
	.sectionflags	@""
	.align	4
.nv.constant0._Z8initPathPxiS_iS_:
	.zero		936


//--------------------- .nv.constant0._Z10initKernelPxi --------------------------
	.section	.nv.constant0._Z10initKernelPxi,"a",@progbits
	.sectionflags	@""
	.align	4
.nv.constant0._Z10initKernelPxi:
	.zero		908


//--------------------- .nv.constant0._Z9printDropPxS_i --------------------------
	.section	.nv.constant0._Z9printDropPxS_i,"a",@progbits
	.sectionflags	@""
	.align	4
.nv.constant0._Z9printDropPxS_i:
	.zero		916


//--------------------- .nv.constant0._Z15printpopulationP10populationi --------------------------
	.section	.nv.constant0._Z15printpopulationP10populationi,"a",@progbits
	.sectionflags	@""
	.align	4
.nv.constant0._Z15printpopulationP10populationi:
	.zero		908


//--------------------- .nv.constant0._Z9printpathPxS_ii --------------------------
	.section	.nv.constant0._Z9printpathPxS_ii,"a",@progbits
	.sectionflags	@""
	.align	4
.nv.constant0._Z9printpathPxS_ii:
	.zero		920


//--------------------- .nv.constant0._Z9printRoadPii --------------------------
	.section	.nv.constant0._Z9printRoadPii,"a",@progbits
	.sectionflags	@""
	.align	4
.nv.constant0._Z9printRoadPii:
	.zero		908


//--------------------- .nv.constant0._Z11printKernelPxi --------------------------
	.section	.nv.constant0._Z11printKernelPxi,"a",@progbits
	.sectionflags	@""
	.align	4
.nv.constant0._Z11printKernelPxi:
	.zero		908


//--------------------- .nv.constant0._Z5printPiS_i --------------------------
	.section	.nv.constant0._Z5printPiS_i,"a",@progbits
	.sectionflags	@""
	.align	4
.nv.constant0._Z5printPiS_i:
	.zero		916


//--------------------- .nv.constant0._Z4initPxS_S_ii --------------------------
	.section	.nv.constant0._Z4initPxS_S_ii,"a",@progbits
	.sectionflags	@""
	.align	4
.nv.constant0._Z4initPxS_S_ii:
	.zero		928


//--------------------- SYMBOLS --------------------------

	.type		.nv.reservedSmem.offset0,@object
	.size		.nv.reservedSmem.offset0,0x4
	.type		vprintf,@function
